	.target	sm_90a

	.elftype	@"ET_EXEC"


//--------------------- .note.nv.tkinfo           --------------------------
	.section	.note.nv.tkinfo,"",@"SHT_NOTE"
	.sectionflags	@"SHF_NOTE_NV_TKINFO"
	.tkinfo
        /*0018*/ 	.word	0x00000002
        /*0030*/ 	.string	""
        /*0030*/ 	.string	"ptxas"
        /*0030*/ 	.string	"Cuda compilation tools, release 13.0, V13.0.88"
        /*0030*/ 	.string	"Build cuda_13.0.r13.0/compiler.36424714_0"
        /*0030*/ 	.string	"-arch sm_90a -m 64 "



//--------------------- .note.nv.cuinfo           --------------------------
	.section	.note.nv.cuinfo,"",@"SHT_NOTE"
	.sectionflags	@"SHF_NOTE_NV_CUINFO"
        /*0018*/ 	.short	0x0002
        /*001a*/ 	.short	0x005a
        /*001c*/ 	.short	0x0082
	.zero		2


//--------------------- .nv.info                  --------------------------
	.section	.nv.info,"",@"SHT_CUDA_INFO"
	.align	4


	//----- nvinfo : EIATTR_REGCOUNT
	.align		4
        /*0000*/ 	.byte	0x04, 0x2f
        /*0002*/ 	.short	(.L_12 - .L_11)
	.align		4
.L_11:
        /*0004*/ 	.word	index@(_ZN7cutlass13device_kernelINS_4gemm6kernel13GemmUniversalIN4cute5tupleIJiiiiEEENS1_10collective13CollectiveMmaINS1_37MainloopSm90TmaGmmaWarpSpecializedFP8ILi4ENS5_IJNS4_1CILi1EEENSA_ILi2EEESB_EEENS1_32KernelTmaWarpSpecializedPingpongEEENS5_IJNSA_ILi64EEENSA_ILi256EEENSA_ILi128EEEEEENS_12float_e5m2_tENS5_IJlSB_lEEESK_SL_NS4_8TiledMMAINS4_8MMA_AtomIJNS4_4SM904GMMA31MMA_64x256x32_F32E5M2E5M2_SS_TNILNSP_7ScaleInE1ELSR_1EEEEEENS4_6LayoutINS5_IJSB_SB_SB_EEENS5_IJNSA_ILi0EEESW_SW_EEEEENS5_IJNS4_10UnderscoreESZ_SZ_EEEEENS4_23SM90_TMA_LOAD_MULTICASTENS4_14ComposedLayoutINS4_7SwizzleILi3ELi4ELi3EEENS4_18smem_ptr_flag_bitsILi8EEENSU_INS5_IJNSA_ILi8EEESI_EEENS5_IJSI_SB_EEEEEEEvNS4_8identityENS4_13SM90_TMA_LOADES1C_vS1D_EENS_8epilogue10collective6detail29Sm90TmaWarpSpecializedAdapterINS1H_15DefaultEpilogueISK_SL_SL_NS1G_6thread17LinearCombinationISK_Li1EffLNS1L_9ScaleType4KindE0ELNS_15FloatRoundStyleE2ESK_EENS1_15EpilogueDefaultEEEEEvvEEEEvNT_6ParamsE)
        /*0008*/ 	.word	0x000000a8


	//----- nvinfo : EIATTR_FRAME_SIZE
	.align		4
.L_12:
        /*000c*/ 	.byte	0x04, 0x11
        /*000e*/ 	.short	(.L_14 - .L_13)
	.align		4
.L_13:
        /*0010*/ 	.word	index@(_ZN7cutlass13device_kernelINS_4gemm6kernel13GemmUniversalIN4cute5tupleIJiiiiEEENS1_10collective13CollectiveMmaINS1_37MainloopSm90TmaGmmaWarpSpecializedFP8ILi4ENS5_IJNS4_1CILi1EEENSA_ILi2EEESB_EEENS1_32KernelTmaWarpSpecializedPingpongEEENS5_IJNSA_ILi64EEENSA_ILi256EEENSA_ILi128EEEEEENS_12float_e5m2_tENS5_IJlSB_lEEESK_SL_NS4_8TiledMMAINS4_8MMA_AtomIJNS4_4SM904GMMA31MMA_64x256x32_F32E5M2E5M2_SS_TNILNSP_7ScaleInE1ELSR_1EEEEEENS4_6LayoutINS5_IJSB_SB_SB_EEENS5_IJNSA_ILi0EEESW_SW_EEEEENS5_IJNS4_10UnderscoreESZ_SZ_EEEEENS4_23SM90_TMA_LOAD_MULTICASTENS4_14ComposedLayoutINS4_7SwizzleILi3ELi4ELi3EEENS4_18smem_ptr_flag_bitsILi8EEENSU_INS5_IJNSA_ILi8EEESI_EEENS5_IJSI_SB_EEEEEEEvNS4_8identityENS4_13SM90_TMA_LOADES1C_vS1D_EENS_8epilogue10collective6detail29Sm90TmaWarpSpecializedAdapterINS1H_15DefaultEpilogueISK_SL_SL_NS1G_6thread17LinearCombinationISK_Li1EffLNS1L_9ScaleType4KindE0ELNS_15FloatRoundStyleE2ESK_EENS1_15EpilogueDefaultEEEEEvvEEEEvNT_6ParamsE)
        /*0014*/ 	.word	0x00000110


	//----- nvinfo : EIATTR_MIN_STACK_SIZE
	.align		4
.L_14:
        /*0018*/ 	.byte	0x04, 0x12
        /*001a*/ 	.short	(.L_16 - .L_15)
	.align		4
.L_15:
        /*001c*/ 	.word	index@(_ZN7cutlass13device_kernelINS_4gemm6kernel13GemmUniversalIN4cute5tupleIJiiiiEEENS1_10collective13CollectiveMmaINS1_37MainloopSm90TmaGmmaWarpSpecializedFP8ILi4ENS5_IJNS4_1CILi1EEENSA_ILi2EEESB_EEENS1_32KernelTmaWarpSpecializedPingpongEEENS5_IJNSA_ILi64EEENSA_ILi256EEENSA_ILi128EEEEEENS_12float_e5m2_tENS5_IJlSB_lEEESK_SL_NS4_8TiledMMAINS4_8MMA_AtomIJNS4_4SM904GMMA31MMA_64x256x32_F32E5M2E5M2_SS_TNILNSP_7ScaleInE1ELSR_1EEEEEENS4_6LayoutINS5_IJSB_SB_SB_EEENS5_IJNSA_ILi0EEESW_SW_EEEEENS5_IJNS4_10UnderscoreESZ_SZ_EEEEENS4_23SM90_TMA_LOAD_MULTICASTENS4_14ComposedLayoutINS4_7SwizzleILi3ELi4ELi3EEENS4_18smem_ptr_flag_bitsILi8EEENSU_INS5_IJNSA_ILi8EEESI_EEENS5_IJSI_SB_EEEEEEEvNS4_8identityENS4_13SM90_TMA_LOADES1C_vS1D_EENS_8epilogue10collective6detail29Sm90TmaWarpSpecializedAdapterINS1H_15DefaultEpilogueISK_SL_SL_NS1G_6thread17LinearCombinationISK_Li1EffLNS1L_9ScaleType4KindE0ELNS_15FloatRoundStyleE2ESK_EENS1_15EpilogueDefaultEEEEEvvEEEEvNT_6ParamsE)
        /*0020*/ 	.word	0x00000110
.L_16:


//--------------------- .nv.compat                --------------------------
	.section	.nv.compat,"",@"SHT_CUDA_COMPAT_INFO"
	.align	4
        /*0000*/ 	.byte	0x02, 0x09, 0x01, 0x00, 0x02, 0x02, 0x04, 0x00, 0x02, 0x05, 0x05, 0x00, 0x03, 0x07, 0x01, 0x01
        /*0010*/ 	.byte	0x02, 0x03, 0x01, 0x00, 0x02, 0x06, 0x01, 0x00, 0x04, 0x0b, 0x08, 0x00, 0x00, 0x00, 0x00, 0x00
        /*0020*/ 	.byte	0x00, 0x00, 0x00, 0x00


//--------------------- .nv.info._ZN7cutlass13device_kernelINS_4gemm6kernel13GemmUniversalIN4cute5tupleIJiiiiEEENS1_10collective13CollectiveMmaINS1_37MainloopSm90TmaGmmaWarpSpecializedFP8ILi4ENS5_IJNS4_1CILi1EEENSA_ILi2EEESB_EEENS1_32KernelTmaWarpSpecializedPingpongEEENS5_IJNSA_ILi64EEENSA_ILi256EEENSA_ILi128EEEEEENS_12float_e5m2_tENS5_IJlSB_lEEESK_SL_NS4_8TiledMMAINS4_8MMA_AtomIJNS4_4SM904GMMA31MMA_64x256x32_F32E5M2E5M2_SS_TNILNSP_7ScaleInE1ELSR_1EEEEEENS4_6LayoutINS5_IJSB_SB_SB_EEENS5_IJNSA_ILi0EEESW_SW_EEEEENS5_IJNS4_10UnderscoreESZ_SZ_EEEEENS4_23SM90_TMA_LOAD_MULTICASTENS4_14ComposedLayoutINS4_7SwizzleILi3ELi4ELi3EEENS4_18smem_ptr_flag_bitsILi8EEENSU_INS5_IJNSA_ILi8EEESI_EEENS5_IJSI_SB_EEEEEEEvNS4_8identityENS4_13SM90_TMA_LOADES1C_vS1D_EENS_8epilogue10collective6detail29Sm90TmaWarpSpecializedAdapterINS1H_15DefaultEpilogueISK_SL_SL_NS1G_6thread17LinearCombinationISK_Li1EffLNS1L_9ScaleType4KindE0ELNS_15FloatRoundStyleE2ESK_EENS1_15EpilogueDefaultEEEEEvvEEEEvNT_6ParamsE --------------------------
	.section	.nv.info._ZN7cutlass13device_kernelINS_4gemm6kernel13GemmUniversalIN4cute5tupleIJiiiiEEENS1_10collective13CollectiveMmaINS1_37MainloopSm90TmaGmmaWarpSpecializedFP8ILi4ENS5_IJNS4_1CILi1EEENSA_ILi2EEESB_EEENS1_32KernelTmaWarpSpecializedPingpongEEENS5_IJNSA_ILi64EEENSA_ILi256EEENSA_ILi128EEEEEENS_12float_e5m2_tENS5_IJlSB_lEEESK_SL_NS4_8TiledMMAINS4_8MMA_AtomIJNS4_4SM904GMMA31MMA_64x256x32_F32E5M2E5M2_SS_TNILNSP_7ScaleInE1ELSR_1EEEEEENS4_6LayoutINS5_IJSB_SB_SB_EEENS5_IJNSA_ILi0EEESW_SW_EEEEENS5_IJNS4_10UnderscoreESZ_SZ_EEEEENS4_23SM90_TMA_LOAD_MULTICASTENS4_14ComposedLayoutINS4_7SwizzleILi3ELi4ELi3EEENS4_18smem_ptr_flag_bitsILi8EEENSU_INS5_IJNSA_ILi8EEESI_EEENS5_IJSI_SB_EEEEEEEvNS4_8identityENS4_13SM90_TMA_LOADES1C_vS1D_EENS_8epilogue10collective6detail29Sm90TmaWarpSpecializedAdapterINS1H_15DefaultEpilogueISK_SL_SL_NS1G_6thread17LinearCombinationISK_Li1EffLNS1L_9ScaleType4KindE0ELNS_15FloatRoundStyleE2ESK_EENS1_15EpilogueDefaultEEEEEvvEEEEvNT_6ParamsE,"",@"SHT_CUDA_INFO"
	.sectionflags	@""
	.align	4


	//----- nvinfo : EIATTR_CUDA_API_VERSION
	.align		4
        /*0000*/ 	.byte	0x04, 0x37
        /*0002*/ 	.short	(.L_18 - .L_17)
.L_17:
        /*0004*/ 	.word	0x00000082


	//----- nvinfo : EIATTR_KPARAM_INFO
	.align		4
.L_18:
        /*0008*/ 	.byte	0x04, 0x17
        /*000a*/ 	.short	(.L_20 - .L_19)
.L_19:
        /*000c*/ 	.word	0x00000000
        /*0010*/ 	.short	0x0000
        /*0012*/ 	.short	0x0070
        /*0014*/ 	.byte	0x00, 0xf0, 0x01, 0x10


	//----- nvinfo : EIATTR_SPARSE_MMA_MASK
	.align		4
.L_20:
        /*0018*/ 	.byte	0x03, 0x50
        /*001a*/ 	.short	0x0000


	//----- nvinfo : EIATTR_MAXREG_COUNT
	.align		4
        /*001c*/ 	.byte	0x03, 0x1b
        /*001e*/ 	.short	0x00a8


	//----- nvinfo : EIATTR_NUM_BARRIERS
	.align		4
        /*0020*/ 	.byte	0x02, 0x4c
        /*0022*/ 	.byte	0x01
	.zero		1


	//----- nvinfo : EIATTR_ANNOTATIONS
	.align		4
        /*0024*/ 	.byte	0x04, 0x55
        /*0026*/ 	.short	(.L_22 - .L_21)


	//   ....[0]....
.L_21:
        /*0028*/ 	.word	0x00000001
        /*002c*/ 	.byte	0x10, 0x07, 0x00, 0x00, 0x01, 0x00, 0x00, 0x00, 0x20, 0x0e, 0x00, 0x00, 0x01, 0x00, 0x00, 0x00
        /* <DEDUP_REMOVED lines=203> */
        /*0cec*/ 	.byte	0x20, 0x04, 0x01, 0x00


	//----- nvinfo : EIATTR_MERCURY_ISA_VERSION
	.align		4
.L_22:
        /*0cf0*/ 	.byte	0x03, 0x5f
        /*0cf2*/ 	.short	0x0101


	//----- nvinfo : EIATTR_INT_WARP_WIDE_INSTR_OFFSETS
	.align		4
        /*0cf4*/ 	.byte	0x04, 0x31
        /*0cf6*/ 	.short	(.L_24 - .L_23)


	//   ....[0]....
.L_23:
        /*0cf8*/ 	.word	0x000005d0


	//   ....[1]....
        /*0cfc*/ 	.word	0x000005e0


	//   ....[2]....
        /*0d00*/ 	.word	0x00000650


	//   ....[3]....
        /*0d04*/ 	.word	0x000006d0


	//   ....[4]....
        /*0d08*/ 	.word	0x000006f0


	//   ....[5]....
        /*0d0c*/ 	.word	0x00000720


	//   ....[6]....
        /*0d10*/ 	.word	0x000007d0


	//   ....[7]....
        /*0d14*/ 	.word	0x00000820


	//   ....[8]....
        /*0d18*/ 	.word	0x00005760


	//----- nvinfo : EIATTR_COOP_GROUP_MASK_REGIDS
	.align		4
.L_24:
        /*0d1c*/ 	.byte	0x04, 0x29
        /*0d1e*/ 	.short	(.L_26 - .L_25)


	//   ....[0]....
.L_25:
        /*0d20*/ 	.word	0xffffffff


	//   ....[1]....
        /*0d24*/ 	.word	0xffffffff


	//   ....[2]....
        /*0d28*/ 	.word	0xffffffff


	//   ....[3]....
        /*0d2c*/ 	.word	0xffffffff


	//   ....[4]....
        /*0d30*/ 	.word	0xffffffff


	//   ....[5]....
        /*0d34*/ 	.word	0xffffffff


	//   ....[6]....
        /*0d38*/ 	.word	0xffffffff


	//----- nvinfo : EIATTR_COOP_GROUP_INSTR_OFFSETS
	.align		4
.L_26:
        /*0d3c*/ 	.byte	0x04, 0x28
        /*0d3e*/ 	.short	(.L_28 - .L_27)


	//   ....[0]....
.L_27:
        /*0d40*/ 	.word	0x00000070


	//   ....[1]....
        /*0d44*/ 	.word	0x00000090


	//   ....[2]....
        /*0d48*/ 	.word	0x00000190


	//   ....[3]....
        /*0d4c*/ 	.word	0x000003c0


	//   ....[4]....
        /*0d50*/ 	.word	0x00000400


	//   ....[5]....
        /*0d54*/ 	.word	0x00000450


	//   ....[6]....
        /*0d58*/ 	.word	0x00000930


	//----- nvinfo : EIATTR_REG_RECONFIG
	.align		4
.L_28:
        /*0d5c*/ 	.byte	0x01, 0x54
	.zero		2


	//----- nvinfo : EIATTR_MBARRIER_INSTR_OFFSETS
	.align		4
        /*0d60*/ 	.byte	0x04, 0x39
        /*0d62*/ 	.short	(.L_30 - .L_29)


	//   ....[0]....
.L_29:
        /*0d64*/ 	.word	0x00000330
        /*0d68*/ 	.word	0x000000ff
        /*0d6c*/ 	.word	0x00000000
        /*0d70*/ 	.short	0x0100
        /*0d72*/ 	.byte	0x0a
	.zero		1


	//   ....[1]....
        /*0d74*/ 	.word	0x00000340
        /*0d78*/ 	.word	0x000000ff
        /*0d7c*/ 	.word	0x00000020
        /*0d80*/ 	.short	0x0100
        /*0d82*/ 	.byte	0x0a
	.zero		1


	//   ....[2]....
        /*0d84*/ 	.word	0x00000350
        /*0d88*/ 	.word	0x000000ff
        /*0d8c*/ 	.word	0x00000008
        /*0d90*/ 	.short	0x0100
        /*0d92*/ 	.byte	0x0a
	.zero		1


	//   ....[3]....
        /*0d94*/ 	.word	0x00000360
        /*0d98*/ 	.word	0x000000ff
        /*0d9c*/ 	.word	0x00000028
        /*0da0*/ 	.short	0x0100
        /*0da2*/ 	.byte	0x0a
	.zero		1


	//   ....[4]....
        /*0da4*/ 	.word	0x00000370
        /*0da8*/ 	.word	0x000000ff
        /*0dac*/ 	.word	0x00000010
        /*0db0*/ 	.short	0x0100
        /*0db2*/ 	.byte	0x0a
	.zero		1


	//   ....[5]....
        /*0db4*/ 	.word	0x00000380
        /*0db8*/ 	.word	0x000000ff
        /*0dbc*/ 	.word	0x00000030
        /*0dc0*/ 	.short	0x0100
        /*0dc2*/ 	.byte	0x0a
	.zero		1


	//   ....[6]....
        /*0dc4*/ 	.word	0x00000390
        /*0dc8*/ 	.word	0x000000ff
        /*0dcc*/ 	.word	0x00000018
        /*0dd0*/ 	.short	0x0100
        /*0dd2*/ 	.byte	0x0a
	.zero		1


	//   ....[7]....
        /*0dd4*/ 	.word	0x000003a0
        /*0dd8*/ 	.word	0x000000ff
        /*0ddc*/ 	.word	0x00000038
        /*0de0*/ 	.short	0x0100
        /*0de2*/ 	.byte	0x0a
	.zero		1


	//   ....[8]....
        /*0de4*/ 	.word	0x00000810
        /*0de8*/ 	.word	0x000000ff
        /*0dec*/ 	.word	0x00000070
        /*0df0*/ 	.short	0x0100
        /*0df2*/ 	.byte	0x0f
	.zero		1


	//   ....[9]....
        /*0df4*/ 	.word	0x00000850
        /*0df8*/ 	.word	0x000000ff
        /*0dfc*/ 	.word	0x00000078
        /*0e00*/ 	.short	0x0100
        /*0e02*/ 	.byte	0x0f
	.zero		1


	//   ....[10]....
        /*0e04*/ 	.word	0x00000880
        /*0e08*/ 	.word	0x000000ff
        /*0e0c*/ 	.word	0x00000050
        /*0e10*/ 	.short	0x0100
        /*0e12*/ 	.byte	0x10
	.zero		1


	//   ....[11]....
        /*0e14*/ 	.word	0x000008c0
        /*0e18*/ 	.word	0x000000ff
        /*0e1c*/ 	.word	0x00000058
        /*0e20*/ 	.short	0x0100
        /*0e22*/ 	.byte	0x10
	.zero		1


	//   ....[12]....
        /*0e24*/ 	.word	0x000008d0
        /*0e28*/ 	.word	0x000000ff
        /*0e2c*/ 	.word	0x00000060
        /*0e30*/ 	.short	0x0100
        /*0e32*/ 	.byte	0x10
	.zero		1


	//   ....[13]....
        /*0e34*/ 	.word	0x000008e0
        /*0e38*/ 	.word	0x000000ff
        /*0e3c*/ 	.word	0x00000068
        /*0e40*/ 	.short	0x0100
        /*0e42*/ 	.byte	0x10
	.zero		1


	//   ....[14]....
        /*0e44*/ 	.word	0x00001810
        /*0e48*/ 	.word	0x000000ff
        /*0e4c*/ 	.word	0xfffffff8
        /*0e50*/ 	.short	0x010a
        /*0e52*/ 	.byte	0x15
	.zero		1


	//   ....[15]....
        /*0e54*/ 	.word	0x000021e0
        /*0e58*/ 	.word	0x000000ff
        /*0e5c*/ 	.word	0x00000000
        /*0e60*/ 	.short	0x010a
        /*0e62*/ 	.byte	0x04
	.zero		1


	//   ....[16]....
        /*0e64*/ 	.word	0x00002220
        /*0e68*/ 	.word	0x000000ff
        /*0e6c*/ 	.word	0x00000000
        /*0e70*/ 	.short	0x010a
        /*0e72*/ 	.byte	0x04
	.zero		1


	//   ....[17]....
        /*0e74*/ 	.word	0x000034c0
        /*0e78*/ 	.word	0x000000ff
        /*0e7c*/ 	.word	0x00000000
        /*0e80*/ 	.short	0x010a
        /*0e82*/ 	.byte	0x08
	.zero		1


	//   ....[18]....
        /*0e84*/ 	.word	0x00003500
        /*0e88*/ 	.word	0x000000ff
        /*0e8c*/ 	.word	0x00000000
        /*0e90*/ 	.short	0x010a
        /*0e92*/ 	.byte	0x08
	.zero		1


	//   ....[19]....
        /*0e94*/ 	.word	0x00004640
        /*0e98*/ 	.word	0x000000e5
        /*0e9c*/ 	.word	0x00000000
        /*0ea0*/ 	.short	0x0101
        /*0ea2*/ 	.byte	0x3f
	.zero		1


	//   ....[20]....
        /*0ea4*/ 	.word	0x000056b0
        /*0ea8*/ 	.word	0x000000e5
        /*0eac*/ 	.word	0x00000000
        /*0eb0*/ 	.short	0x0101
        /*0eb2*/ 	.byte	0x1c
	.zero		1


	//   ....[21]....
        /*0eb4*/ 	.word	0x00005800
        /*0eb8*/ 	.word	0x00000018
        /*0ebc*/ 	.word	0x00000000
        /*0ec0*/ 	.short	0x0101
        /*0ec2*/ 	.byte	0x3f
	.zero		1


	//   ....[22]....
        /*0ec4*/ 	.word	0x00005890
        /*0ec8*/ 	.word	0x000000ff
        /*0ecc*/ 	.word	0x00000008
        /*0ed0*/ 	.short	0x010a
        /*0ed2*/ 	.byte	0x15
	.zero		1


	//   ....[23]....
        /*0ed4*/ 	.word	0x0000e9d0
        /*0ed8*/ 	.word	0x00000000
        /*0edc*/ 	.word	0x00000000
        /*0ee0*/ 	.short	0x0101
        /*0ee2*/ 	.byte	0x1c
	.zero		1


	//   ....[24]....
        /*0ee4*/ 	.word	0x0000f510
        /*0ee8*/ 	.word	0x0000000b
        /*0eec*/ 	.word	0x00000020
        /*0ef0*/ 	.short	0x010a
        /*0ef2*/ 	.byte	0x3f
	.zero		1


	//   ....[25]....
        /*0ef4*/ 	.word	0x0000f960
        /*0ef8*/ 	.word	0x00000003
        /*0efc*/ 	.word	0x00000078
        /*0f00*/ 	.short	0x0101
        /*0f02*/ 	.byte	0x3f
	.zero		1


	//   ....[26]....
        /*0f04*/ 	.word	0x00010110
        /*0f08*/ 	.word	0x00000005
        /*0f0c*/ 	.word	0x00000000
        /*0f10*/ 	.short	0x010a
        /*0f12*/ 	.byte	0x3f
	.zero		1


	//   ....[27]....
        /*0f14*/ 	.word	0x00010190
        /*0f18*/ 	.word	0x00000007
        /*0f1c*/ 	.word	0x00000000
        /*0f20*/ 	.short	0x010a
        /*0f22*/ 	.byte	0x3f
	.zero		1


	//   ....[28]....
        /*0f24*/ 	.word	0x00010220
        /*0f28*/ 	.word	0x00000006
        /*0f2c*/ 	.word	0x00000000
        /*0f30*/ 	.short	0x010a
        /*0f32*/ 	.byte	0x3f
	.zero		1


	//   ....[29]....
        /*0f34*/ 	.word	0x000102b0
        /*0f38*/ 	.word	0x00000003
        /*0f3c*/ 	.word	0x00000000
        /*0f40*/ 	.short	0x010a
        /*0f42*/ 	.byte	0x3f
	.zero		1


	//   ....[30]....
        /*0f44*/ 	.word	0x00010320
        /*0f48*/ 	.word	0x00000003
        /*0f4c*/ 	.word	0xfffffff8
        /*0f50*/ 	.short	0x010a
        /*0f52*/ 	.byte	0x3f
	.zero		1


	//   ....[31]....
        /*0f54*/ 	.word	0x00010380
        /*0f58*/ 	.word	0x00000003
        /*0f5c*/ 	.word	0x00000000
        /*0f60*/ 	.short	0x010a
        /*0f62*/ 	.byte	0x3f
	.zero		1


	//   ....[32]....
        /*0f64*/ 	.word	0x000103f0
        /*0f68*/ 	.word	0x00000000
        /*0f6c*/ 	.word	0x00000000
        /*0f70*/ 	.short	0x010a
        /*0f72*/ 	.byte	0x3f
	.zero		1


	//   ....[33]....
        /*0f74*/ 	.word	0x00010460
        /*0f78*/ 	.word	0x00000019
        /*0f7c*/ 	.word	0x00000008
        /*0f80*/ 	.short	0x010a
        /*0f82*/ 	.byte	0x3f
	.zero		1


	//   ....[34]....
        /*0f84*/ 	.word	0x00010530
        /*0f88*/ 	.word	0x0000000b
        /*0f8c*/ 	.word	0x00000020
        /*0f90*/ 	.short	0x010a
        /*0f92*/ 	.byte	0x3f
	.zero		1


	//   ....[35]....
        /*0f94*/ 	.word	0x00010610
        /*0f98*/ 	.word	0x00000005
        /*0f9c*/ 	.word	0x00000000
        /*0fa0*/ 	.short	0x010a
        /*0fa2*/ 	.byte	0x3f
	.zero		1


	//   ....[36]....
        /*0fa4*/ 	.word	0x00010660
        /*0fa8*/ 	.word	0x00000007
        /*0fac*/ 	.word	0x00000000
        /*0fb0*/ 	.short	0x010a
        /*0fb2*/ 	.byte	0x3f
	.zero		1


	//   ....[37]....
        /*0fb4*/ 	.word	0x000106b0
        /*0fb8*/ 	.word	0x00000006
        /*0fbc*/ 	.word	0x00000000
        /*0fc0*/ 	.short	0x010a
        /*0fc2*/ 	.byte	0x3f
	.zero		1


	//----- nvinfo : EIATTR_NUM_MBARRIERS
	.align		4
.L_30:
        /*0fc4*/ 	.byte	0x03, 0x38
        /*0fc6*/ 	.short	0x000e


	//----- nvinfo : EIATTR_EXIT_INSTR_OFFSETS
	.align		4
        /*0fc8*/ 	.byte	0x04, 0x1c
        /*0fca*/ 	.short	(.L_32 - .L_31)


	//   ....[0]....
.L_31:
        /*0fcc*/ 	.word	0x000014c0


	//   ....[1]....
        /*0fd0*/ 	.word	0x00001520


	//   ....[2]....
        /*0fd4*/ 	.word	0x0000f1e0


	//   ....[3]....
        /*0fd8*/ 	.word	0x0000f210


	//   ....[4]....
        /*0fdc*/ 	.word	0x00010300


	//----- nvinfo : EIATTR_MAX_THREADS
	.align		4
.L_32:
        /*0fe0*/ 	.byte	0x04, 0x05
        /*0fe2*/ 	.short	(.L_34 - .L_33)
.L_33:
        /*0fe4*/ 	.word	0x00000180
        /*0fe8*/ 	.word	0x00000001
        /*0fec*/ 	.word	0x00000001


	//----- nvinfo : EIATTR_CRS_STACK_SIZE
	.align		4
.L_34:
        /*0ff0*/ 	.byte	0x04, 0x1e
        /*0ff2*/ 	.short	(.L_36 - .L_35)
.L_35:
        /*0ff4*/ 	.word	0x00000000


	//----- nvinfo : EIATTR_CBANK_PARAM_SIZE
	.align		4
.L_36:
        /*0ff8*/ 	.byte	0x03, 0x19
        /*0ffa*/ 	.short	0x0470


	//----- nvinfo : EIATTR_PARAM_CBANK
	.align		4
        /*0ffc*/ 	.byte	0x04, 0x0a
        /*0ffe*/ 	.short	(.L_38 - .L_37)
	.align		4
.L_37:
        /*1000*/ 	.word	index@(.nv.constant0._ZN7cutlass13device_kernelINS_4gemm6kernel13GemmUniversalIN4cute5tupleIJiiiiEEENS1_10collective13CollectiveMmaINS1_37MainloopSm90TmaGmmaWarpSpecializedFP8ILi4ENS5_IJNS4_1CILi1EEENSA_ILi2EEESB_EEENS1_32KernelTmaWarpSpecializedPingpongEEENS5_IJNSA_ILi64EEENSA_ILi256EEENSA_ILi128EEEEEENS_12float_e5m2_tENS5_IJlSB_lEEESK_SL_NS4_8TiledMMAINS4_8MMA_AtomIJNS4_4SM904GMMA31MMA_64x256x32_F32E5M2E5M2_SS_TNILNSP_7ScaleInE1ELSR_1EEEEEENS4_6LayoutINS5_IJSB_SB_SB_EEENS5_IJNSA_ILi0EEESW_SW_EEEEENS5_IJNS4_10UnderscoreESZ_SZ_EEEEENS4_23SM90_TMA_LOAD_MULTICASTENS4_14ComposedLayoutINS4_7SwizzleILi3ELi4ELi3EEENS4_18smem_ptr_flag_bitsILi8EEENSU_INS5_IJNSA_ILi8EEESI_EEENS5_IJSI_SB_EEEEEEEvNS4_8identityENS4_13SM90_TMA_LOADES1C_vS1D_EENS_8epilogue10collective6detail29Sm90TmaWarpSpecializedAdapterINS1H_15DefaultEpilogueISK_SL_SL_NS1G_6thread17LinearCombinationISK_Li1EffLNS1L_9ScaleType4KindE0ELNS_15FloatRoundStyleE2ESK_EENS1_15EpilogueDefaultEEEEEvvEEEEvNT_6ParamsE)
        /*1004*/ 	.short	0x0210
        /*1006*/ 	.short	0x0470


	//----- nvinfo : EIATTR_SW_WAR
	.align		4
.L_38:
        /*1008*/ 	.byte	0x04, 0x36
        /*100a*/ 	.short	(.L_40 - .L_39)
.L_39:
        /*100c*/ 	.word	0x00000008
.L_40:


//--------------------- .nv.callgraph             --------------------------
	.section	.nv.callgraph,"",@"SHT_CUDA_CALLGRAPH"
	.align	4
	.sectionentsize	8
	.align		4
        /*0000*/ 	.word	0x00000000
	.align		4
        /*0004*/ 	.word	0xffffffff
	.align		4
        /*0008*/ 	.word	0x00000000
	.align		4
        /*000c*/ 	.word	0xfffffffe
	.align		4
        /*0010*/ 	.word	0x00000000
	.align		4
        /*0014*/ 	.word	0xfffffffd
	.align		4
        /*0018*/ 	.word	0x00000000
	.align		4
        /*001c*/ 	.word	0xfffffffc


//--------------------- .nv.constant4             --------------------------
	.section	.nv.constant4,"a",@progbits
	.align	8
	.align		8
.nv.constant4:
        /*0000*/ 	.dword	_ZN39_INTERNAL_526aaa7c_4_k_cu_671c06d5_44824cuda3std3__45__cpo5beginE
	.align		8
        /*0008*/ 	.dword	_ZN39_INTERNAL_526aaa7c_4_k_cu_671c06d5_44824cuda3std3__45__cpo3endE
	.align		8
        /*0010*/ 	.dword	_ZN39_INTERNAL_526aaa7c_4_k_cu_671c06d5_44824cuda3std3__45__cpo6cbeginE
	.align		8
        /*0018*/ 	.dword	_ZN39_INTERNAL_526aaa7c_4_k_cu_671c06d5_44824cuda3std3__45__cpo4cendE
	.align		8
        /*0020*/ 	.dword	_ZN39_INTERNAL_526aaa7c_4_k_cu_671c06d5_44824cuda3std3__441_GLOBAL__N__526aaa7c_4_k_cu_671c06d5_44826ignoreE
	.align		8
        /*0028*/ 	.dword	_ZN39_INTERNAL_526aaa7c_4_k_cu_671c06d5_44824cuda3std3__419piecewise_constructE
	.align		8
        /*0030*/ 	.dword	_ZN39_INTERNAL_526aaa7c_4_k_cu_671c06d5_44824cuda3std3__48in_placeE
	.align		8
        /*0038*/ 	.dword	_ZN39_INTERNAL_526aaa7c_4_k_cu_671c06d5_44824cuda3std6ranges3__45__cpo4swapE
	.align		8
        /*0040*/ 	.dword	_ZN39_INTERNAL_526aaa7c_4_k_cu_671c06d5_44824cuda3std6ranges3__45__cpo9iter_moveE
	.align		8
        /*0048*/ 	.dword	_ZN39_INTERNAL_526aaa7c_4_k_cu_671c06d5_44824cute7productE
	.align		8
        /*0050*/ 	.dword	_ZN39_INTERNAL_526aaa7c_4_k_cu_671c06d5_44824cute1_E


//--------------------- .text._ZN7cutlass13device_kernelINS_4gemm6kernel13GemmUniversalIN4cute5tupleIJiiiiEEENS1_10collective13CollectiveMmaINS1_37MainloopSm90TmaGmmaWarpSpecializedFP8ILi4ENS5_IJNS4_1CILi1EEENSA_ILi2EEESB_EEENS1_32KernelTmaWarpSpecializedPingpongEEENS5_IJNSA_ILi64EEENSA_ILi256EEENSA_ILi128EEEEEENS_12float_e5m2_tENS5_IJlSB_lEEESK_SL_NS4_8TiledMMAINS4_8MMA_AtomIJNS4_4SM904GMMA31MMA_64x256x32_F32E5M2E5M2_SS_TNILNSP_7ScaleInE1ELSR_1EEEEEENS4_6LayoutINS5_IJSB_SB_SB_EEENS5_IJNSA_ILi0EEESW_SW_EEEEENS5_IJNS4_10UnderscoreESZ_SZ_EEEEENS4_23SM90_TMA_LOAD_MULTICASTENS4_14ComposedLayoutINS4_7SwizzleILi3ELi4ELi3EEENS4_18smem_ptr_flag_bitsILi8EEENSU_INS5_IJNSA_ILi8EEESI_EEENS5_IJSI_SB_EEEEEEEvNS4_8identityENS4_13SM90_TMA_LOADES1C_vS1D_EENS_8epilogue10collective6detail29Sm90TmaWarpSpecializedAdapterINS1H_15DefaultEpilogueISK_SL_SL_NS1G_6thread17LinearCombinationISK_Li1EffLNS1L_9ScaleType4KindE0ELNS_15FloatRoundStyleE2ESK_EENS1_15EpilogueDefaultEEEEEvvEEEEvNT_6ParamsE --------------------------
	.section	.text._ZN7cutlass13device_kernelINS_4gemm6kernel13GemmUniversalIN4cute5tupleIJiiiiEEENS1_10collective13CollectiveMmaINS1_37MainloopSm90TmaGmmaWarpSpecializedFP8ILi4ENS5_IJNS4_1CILi1EEENSA_ILi2EEESB_EEENS1_32KernelTmaWarpSpecializedPingpongEEENS5_IJNSA_ILi64EEENSA_ILi256EEENSA_ILi128EEEEEENS_12float_e5m2_tENS5_IJlSB_lEEESK_SL_NS4_8TiledMMAINS4_8MMA_AtomIJNS4_4SM904GMMA31MMA_64x256x32_F32E5M2E5M2_SS_TNILNSP_7ScaleInE1ELSR_1EEEEEENS4_6LayoutINS5_IJSB_SB_SB_EEENS5_IJNSA_ILi0EEESW_SW_EEEEENS5_IJNS4_10UnderscoreESZ_SZ_EEEEENS4_23SM90_TMA_LOAD_MULTICASTENS4_14ComposedLayoutINS4_7SwizzleILi3ELi4ELi3EEENS4_18smem_ptr_flag_bitsILi8EEENSU_INS5_IJNSA_ILi8EEESI_EEENS5_IJSI_SB_EEEEEEEvNS4_8identityENS4_13SM90_TMA_LOADES1C_vS1D_EENS_8epilogue10collective6detail29Sm90TmaWarpSpecializedAdapterINS1H_15DefaultEpilogueISK_SL_SL_NS1G_6thread17LinearCombinationISK_Li1EffLNS1L_9ScaleType4KindE0ELNS_15FloatRoundStyleE2ESK_EENS1_15EpilogueDefaultEEEEEvvEEEEvNT_6ParamsE,"ax",@progbits
	.align	128
.text._ZN7cutlass13device_kernelINS_4gemm6kernel13GemmUniversalIN4cute5tupleIJiiiiEEENS1_10collective13CollectiveMmaINS1_37MainloopSm90TmaGmmaWarpSpecializedFP8ILi4ENS5_IJNS4_1CILi1EEENSA_ILi2EEESB_EEENS1_32KernelTmaWarpSpecializedPingpongEEENS5_IJNSA_ILi64EEENSA_ILi256EEENSA_ILi128EEEEEENS_12float_e5m2_tENS5_IJlSB_lEEESK_SL_NS4_8TiledMMAINS4_8MMA_AtomIJNS4_4SM904GMMA31MMA_64x256x32_F32E5M2E5M2_SS_TNILNSP_7ScaleInE1ELSR_1EEEEEENS4_6LayoutINS5_IJSB_SB_SB_EEENS5_IJNSA_ILi0EEESW_SW_EEEEENS5_IJNS4_10UnderscoreESZ_SZ_EEEEENS4_23SM90_TMA_LOAD_MULTICASTENS4_14ComposedLayoutINS4_7SwizzleILi3ELi4ELi3EEENS4_18smem_ptr_flag_bitsILi8EEENSU_INS5_IJNSA_ILi8EEESI_EEENS5_IJSI_SB_EEEEEEEvNS4_8identityENS4_13SM90_TMA_LOADES1C_vS1D_EENS_8epilogue10collective6detail29Sm90TmaWarpSpecializedAdapterINS1H_15DefaultEpilogueISK_SL_SL_NS1G_6thread17LinearCombinationISK_Li1EffLNS1L_9ScaleType4KindE0ELNS_15FloatRoundStyleE2ESK_EENS1_15EpilogueDefaultEEEEEvvEEEEvNT_6ParamsE:
        .type           _ZN7cutlass13device_kernelINS_4gemm6kernel13GemmUniversalIN4cute5tupleIJiiiiEEENS1_10collective13CollectiveMmaINS1_37MainloopSm90TmaGmmaWarpSpecializedFP8ILi4ENS5_IJNS4_1CILi1EEENSA_ILi2EEESB_EEENS1_32KernelTmaWarpSpecializedPingpongEEENS5_IJNSA_ILi64EEENSA_ILi256EEENSA_ILi128EEEEEENS_12float_e5m2_tENS5_IJlSB_lEEESK_SL_NS4_8TiledMMAINS4_8MMA_AtomIJNS4_4SM904GMMA31MMA_64x256x32_F32E5M2E5M2_SS_TNILNSP_7ScaleInE1ELSR_1EEEEEENS4_6LayoutINS5_IJSB_SB_SB_EEENS5_IJNSA_ILi0EEESW_SW_EEEEENS5_IJNS4_10UnderscoreESZ_SZ_EEEEENS4_23SM90_TMA_LOAD_MULTICASTENS4_14ComposedLayoutINS4_7SwizzleILi3ELi4ELi3EEENS4_18smem_ptr_flag_bitsILi8EEENSU_INS5_IJNSA_ILi8EEESI_EEENS5_IJSI_SB_EEEEEEEvNS4_8identityENS4_13SM90_TMA_LOADES1C_vS1D_EENS_8epilogue10collective6detail29Sm90TmaWarpSpecializedAdapterINS1H_15DefaultEpilogueISK_SL_SL_NS1G_6thread17LinearCombinationISK_Li1EffLNS1L_9ScaleType4KindE0ELNS_15FloatRoundStyleE2ESK_EENS1_15EpilogueDefaultEEEEEvvEEEEvNT_6ParamsE,@function
        .size           _ZN7cutlass13device_kernelINS_4gemm6kernel13GemmUniversalIN4cute5tupleIJiiiiEEENS1_10collective13CollectiveMmaINS1_37MainloopSm90TmaGmmaWarpSpecializedFP8ILi4ENS5_IJNS4_1CILi1EEENSA_ILi2EEESB_EEENS1_32KernelTmaWarpSpecializedPingpongEEENS5_IJNSA_ILi64EEENSA_ILi256EEENSA_ILi128EEEEEENS_12float_e5m2_tENS5_IJlSB_lEEESK_SL_NS4_8TiledMMAINS4_8MMA_AtomIJNS4_4SM904GMMA31MMA_64x256x32_F32E5M2E5M2_SS_TNILNSP_7ScaleInE1ELSR_1EEEEEENS4_6LayoutINS5_IJSB_SB_SB_EEENS5_IJNSA_ILi0EEESW_SW_EEEEENS5_IJNS4_10UnderscoreESZ_SZ_EEEEENS4_23SM90_TMA_LOAD_MULTICASTENS4_14ComposedLayoutINS4_7SwizzleILi3ELi4ELi3EEENS4_18smem_ptr_flag_bitsILi8EEENSU_INS5_IJNSA_ILi8EEESI_EEENS5_IJSI_SB_EEEEEEEvNS4_8identityENS4_13SM90_TMA_LOADES1C_vS1D_EENS_8epilogue10collective6detail29Sm90TmaWarpSpecializedAdapterINS1H_15DefaultEpilogueISK_SL_SL_NS1G_6thread17LinearCombinationISK_Li1EffLNS1L_9ScaleType4KindE0ELNS_15FloatRoundStyleE2ESK_EENS1_15EpilogueDefaultEEEEEvvEEEEvNT_6ParamsE,(.L_x_335 - _ZN7cutlass13device_kernelINS_4gemm6kernel13GemmUniversalIN4cute5tupleIJiiiiEEENS1_10collective13CollectiveMmaINS1_37MainloopSm90TmaGmmaWarpSpecializedFP8ILi4ENS5_IJNS4_1CILi1EEENSA_ILi2EEESB_EEENS1_32KernelTmaWarpSpecializedPingpongEEENS5_IJNSA_ILi64EEENSA_ILi256EEENSA_ILi128EEEEEENS_12float_e5m2_tENS5_IJlSB_lEEESK_SL_NS4_8TiledMMAINS4_8MMA_AtomIJNS4_4SM904GMMA31MMA_64x256x32_F32E5M2E5M2_SS_TNILNSP_7ScaleInE1ELSR_1EEEEEENS4_6LayoutINS5_IJSB_SB_SB_EEENS5_IJNSA_ILi0EEESW_SW_EEEEENS5_IJNS4_10UnderscoreESZ_SZ_EEEEENS4_23SM90_TMA_LOAD_MULTICASTENS4_14ComposedLayoutINS4_7SwizzleILi3ELi4ELi3EEENS4_18smem_ptr_flag_bitsILi8EEENSU_INS5_IJNSA_ILi8EEESI_EEENS5_IJSI_SB_EEEEEEEvNS4_8identityENS4_13SM90_TMA_LOADES1C_vS1D_EENS_8epilogue10collective6detail29Sm90TmaWarpSpecializedAdapterINS1H_15DefaultEpilogueISK_SL_SL_NS1G_6thread17LinearCombinationISK_Li1EffLNS1L_9ScaleType4KindE0ELNS_15FloatRoundStyleE2ESK_EENS1_15EpilogueDefaultEEEEEvvEEEEvNT_6ParamsE)
        .other          _ZN7cutlass13device_kernelINS_4gemm6kernel13GemmUniversalIN4cute5tupleIJiiiiEEENS1_10collective13CollectiveMmaINS1_37MainloopSm90TmaGmmaWarpSpecializedFP8ILi4ENS5_IJNS4_1CILi1EEENSA_ILi2EEESB_EEENS1_32KernelTmaWarpSpecializedPingpongEEENS5_IJNSA_ILi64EEENSA_ILi256EEENSA_ILi128EEEEEENS_12float_e5m2_tENS5_IJlSB_lEEESK_SL_NS4_8TiledMMAINS4_8MMA_AtomIJNS4_4SM904GMMA31MMA_64x256x32_F32E5M2E5M2_SS_TNILNSP_7ScaleInE1ELSR_1EEEEEENS4_6LayoutINS5_IJSB_SB_SB_EEENS5_IJNSA_ILi0EEESW_SW_EEEEENS5_IJNS4_10UnderscoreESZ_SZ_EEEEENS4_23SM90_TMA_LOAD_MULTICASTENS4_14ComposedLayoutINS4_7SwizzleILi3ELi4ELi3EEENS4_18smem_ptr_flag_bitsILi8EEENSU_INS5_IJNSA_ILi8EEESI_EEENS5_IJSI_SB_EEEEEEEvNS4_8identityENS4_13SM90_TMA_LOADES1C_vS1D_EENS_8epilogue10collective6detail29Sm90TmaWarpSpecializedAdapterINS1H_15DefaultEpilogueISK_SL_SL_NS1G_6thread17LinearCombinationISK_Li1EffLNS1L_9ScaleType4KindE0ELNS_15FloatRoundStyleE2ESK_EENS1_15EpilogueDefaultEEEEEvvEEEEvNT_6ParamsE,@"STO_CUDA_ENTRY STV_DEFAULT"
_ZN7cutlass13device_kernelINS_4gemm6kernel13GemmUniversalIN4cute5tupleIJiiiiEEENS1_10collective13CollectiveMmaINS1_37MainloopSm90TmaGmmaWarpSpecializedFP8ILi4ENS5_IJNS4_1CILi1EEENSA_ILi2EEESB_EEENS1_32KernelTmaWarpSpecializedPingpongEEENS5_IJNSA_ILi64EEENSA_ILi256EEENSA_ILi128EEEEEENS_12float_e5m2_tENS5_IJlSB_lEEESK_SL_NS4_8TiledMMAINS4_8MMA_AtomIJNS4_4SM904GMMA31MMA_64x256x32_F32E5M2E5M2_SS_TNILNSP_7ScaleInE1ELSR_1EEEEEENS4_6LayoutINS5_IJSB_SB_SB_EEENS5_IJNSA_ILi0EEESW_SW_EEEEENS5_IJNS4_10UnderscoreESZ_SZ_EEEEENS4_23SM90_TMA_LOAD_MULTICASTENS4_14ComposedLayoutINS4_7SwizzleILi3ELi4ELi3EEENS4_18smem_ptr_flag_bitsILi8EEENSU_INS5_IJNSA_ILi8EEESI_EEENS5_IJSI_SB_EEEEEEEvNS4_8identityENS4_13SM90_TMA_LOADES1C_vS1D_EENS_8epilogue10collective6detail29Sm90TmaWarpSpecializedAdapterINS1H_15DefaultEpilogueISK_SL_SL_NS1G_6thread17LinearCombinationISK_Li1EffLNS1L_9ScaleType4KindE0ELNS_15FloatRoundStyleE2ESK_EENS1_15EpilogueDefaultEEEEEvvEEEEvNT_6ParamsE:
[----:B------:R-:W0:Y:S02]  /*0000*/  LDC R1, c[0x0][0x28] ;  /* 0x00000a00ff017b82 */ /* 0x000e240000000800 */
[----:B0-----:R-:W-:Y:S01]  /*0010*/  VIADD R1, R1, 0xfffffef0 ;  /* 0xfffffef001017836 */ /* 0x001fe20000000000 */
[----:B------:R-:W0:Y:S01]  /*0020*/  S2R R0, SR_TID.X ;  /* 0x0000000000007919 */ /* 0x000e220000002100 */
[----:B------:R-:W-:Y:S01]  /*0030*/  ELECT P0, URZ, PT ;  /* 0x00000000003f782f */ /* 0x000fe20003800000 */
[----:B------:R-:W-:Y:S01]  /*0040*/  BSSY B0, `(.L_x_0) ;  /* 0x0000014000007945 */ /* 0x000fe20003800000 */
[--C-:B0-----:R-:W-:Y:S02]  /*0050*/  SHF.R.U32.HI R3, RZ, 0x5, R0.reuse ;  /* 0x00000005ff037819 */ /* 0x101fe40000011600 */
[----:B------:R-:W-:-:S03]  /*0060*/  SHF.R.U32.HI R4, RZ, 0x7, R0 ;  /* 0x00000007ff047819 */ /* 0x000fc60000011600 */
[----:B------:R-:W0:Y:S02]  /*0070*/  SHFL.IDX PT, R2, R3, RZ, 0x1f ;  /* 0x00001fff03027589 */ /* 0x000e2400000e0000 */
[----:B0-----:R-:W-:Y:S02]  /*0080*/  R2UR UR6, R2 ;  /* 0x00000000020672ca */ /* 0x001fe400000e0000 */
[----:B------:R0:W1:Y:S11]  /*0090*/  SHFL.IDX PT, R2, R4, RZ, 0x1f ;  /* 0x00001fff04027589 */ /* 0x00007600000e0000 */
[----:B------:R-:W-:-:S02]  /*00a0*/  USHF.R.S32.HI UR4, URZ, 0x1f, UR6 ;  /* 0x0000001f3f047899 */ /* 0x000fc40008011406 */
[----:B------:R-:W-:Y:S02]  /*00b0*/  ISETP.NE.OR P0, PT, RZ, UR6, !P0 ;  /* 0x00000006ff007c0c */ /* 0x000fe4000c705670 */
[----:B------:R-:W-:-:S04]  /*00c0*/  ULEA.HI UR4, UR4, UR6, URZ, 0x2 ;  /* 0x0000000604047291 */ /* 0x000fc8000f8f103f */
[----:B------:R-:W-:-:S04]  /*00d0*/  ULOP3.LUT UR4, UR4, 0xfffffffc, URZ, 0xc0, !UPT ;  /* 0xfffffffc04047892 */ /* 0x000fc8000f8ec03f */
[----:B------:R-:W-:-:S03]  /*00e0*/  UIADD3 UR6, UR6, -UR4, URZ ;  /* 0x8000000406067290 */ /* 0x000fc6000fffe03f */
[----:B01----:R-:W-:Y:S09]  /*00f0*/  @P0 BRA `(.L_x_1) ;  /* 0x0000000000200947 */ /* 0x003ff20003800000 */
[----:B------:R-:W-:Y:S02]  /*0100*/  ULDC.64 UR4, c[0x0][0x198] ;  /* 0x0000660000047ab9 */ /* 0x000fe40000000a00 */
[----:B------:R-:W-:Y:S02]  /*0110*/  UIADD3 UR8, UP0, UR4, 0xf0, URZ ;  /* 0x000000f004087890 */ /* 0x000fe4000ff1e03f */
[----:B------:R-:W-:Y:S02]  /*0120*/  UIADD3 UR4, UP1, UR4, 0x1f0, URZ ;  /* 0x000001f004047890 */ /* 0x000fe4000ff3e03f */
[----:B------:R-:W-:Y:S02]  /*0130*/  UIADD3.X UR9, URZ, UR5, URZ, UP0, !UPT ;  /* 0x000000053f097290 */ /* 0x000fe400087fe43f */
[----:B------:R-:W-:-:S07]  /*0140*/  UIADD3.X UR5, URZ, UR5, URZ, UP1, !UPT ;  /* 0x000000053f057290 */ /* 0x000fce0008ffe43f */
[----:B------:R0:W-:Y:S02]  /*0150*/  UTMACCTL.PF [UR8] ;  /* 0x00000000080079b9 */ /* 0x0001e40008040000 */
[----:B------:R0:W-:Y:S02]  /*0160*/  UTMACCTL.PF [UR4] ;  /* 0x00000000040079b9 */ /* 0x0001e40008040000 */
[----:B0-----:R-:W-:Y:S01]  /*0170*/  NOP ;  /* 0x0000000000007918 */ /* 0x001fe20000000000 */
.L_x_1:
[----:B------:R-:W-:Y:S05]  /*0180*/  BSYNC B0 ;  /* 0x0000000000007941 */ /* 0x000fea0003800000 */
.L_x_0:
[----:B------:R-:W0:Y:S01]  /*0190*/  SHFL.IDX PT, R6, R3, RZ, 0x1f ;  /* 0x00001fff03067589 */ /* 0x000e2200000e0000 */
[----:B------:R-:W-:Y:S01]  /*01a0*/  R2UR UR22, R2 ;  /* 0x00000000021672ca */ /* 0x000fe200000e0000 */
[----:B------:R-:W-:Y:S01]  /*01b0*/  UISETP.NE.AND UP0, UPT, UR6, 0x3, UPT ;  /* 0x000000030600788c */ /* 0x000fe2000bf05270 */
[----:B------:R-:W-:-:S03]  /*01c0*/  SHF.R.S32.HI R5, RZ, 0x1f, R0 ;  /* 0x0000001fff057819 */ /* 0x000fc60000011400 */
[----:B------:R-:W-:Y:S01]  /*01d0*/  UISETP.EQ.OR UP0, UPT, UR6, URZ, !UP0 ;  /* 0x0000003f0600728c */ /* 0x000fe2000c702670 */
[----:B------:R-:W-:-:S07]  /*01e0*/  LEA.HI R5, R5, R0, RZ, 0x7 ;  /* 0x0000000005057211 */ /* 0x000fce00078f38ff */
[----:B------:R-:W-:Y:S02]  /*01f0*/  UIADD3 UR20, UR22, -0x1, URZ ;  /* 0xffffffff16147890 */ /* 0x000fe4000fffe03f */
[----:B------:R-:W-:Y:S02]  /*0200*/  UISETP.EQ.AND UP0, UPT, UR22, URZ, UP0 ;  /* 0x0000003f1600728c */ /* 0x000fe40008702270 */
[----:B------:R-:W-:Y:S02]  /*0210*/  UISETP.GE.U32.AND UP1, UPT, UR20, 0x2, UPT ;  /* 0x000000021400788c */ /* 0x000fe4000bf26070 */
[----:B------:R-:W-:Y:S01]  /*0220*/  USEL UR7, URZ, 0x1, !UP0 ;  /* 0x000000013f077887 */ /* 0x000fe2000c000000 */
[----:B0-----:R-:W-:-:S03]  /*0230*/  ISETP.NE.AND P0, PT, R6, RZ, PT ;  /* 0x000000ff0600720c */ /* 0x001fc60003f05270 */
[----:B------:R-:W-:-:S10]  /*0240*/  USEL UR7, UR7, 0x2, UP1 ;  /* 0x0000000207077887 */ /* 0x000fd40008800000 */
[----:B------:R-:W-:Y:S05]  /*0250*/  @P0 BRA `(.L_x_2) ;  /* 0x0000000000580947 */ /* 0x000fea0003800000 */
[----:B------:R-:W0:Y:S01]  /*0260*/  S2UR UR10, SR_CgaCtaId ;  /* 0x00000000000a79c3 */ /* 0x000e220000008800 */
[----:B------:R-:W-:Y:S01]  /*0270*/  UMOV UR4, 0x400 ;  /* 0x0000040000047882 */ /* 0x000fe20000000000 */
[----:B------:R-:W-:Y:S01]  /*0280*/  UMOV UR5, 0x1 ;  /* 0x0000000100057882 */ /* 0x000fe20000000000 */
[----:B------:R-:W-:Y:S01]  /*0290*/  UMOV UR8, 0x2 ;  /* 0x0000000200087882 */ /* 0x000fe20000000000 */
[----:B------:R-:W-:Y:S01]  /*02a0*/  ELECT P0, URZ, PT ;  /* 0x00000000003f782f */ /* 0x000fe20003800000 */
[----:B------:R-:W-:-:S04]  /*02b0*/  UIADD3 UR8, -UR8, 0x100000, URZ ;  /* 0x0010000008087890 */ /* 0x000fc8000fffe13f */
[----:B------:R-:W-:Y:S02]  /*02c0*/  USHF.L.U32 UR9, UR8, 0xb, URZ ;  /* 0x0000000b08097899 */ /* 0x000fe4000800063f */
[----:B------:R-:W-:Y:S02]  /*02d0*/  USHF.L.U32 UR8, UR8, 0x1, URZ ;  /* 0x0000000108087899 */ /* 0x000fe4000800063f */
[----:B0-----:R-:W-:Y:S02]  /*02e0*/  ULEA UR10, UR10, UR4, 0x18 ;  /* 0x000000040a0a7291 */ /* 0x001fe4000f8ec03f */
[----:B------:R-:W-:-:S04]  /*02f0*/  UIADD3 UR4, -UR5, 0x100000, URZ ;  /* 0x0010000005047890 */ /* 0x000fc8000fffe13f */
[----:B------:R-:W-:Y:S02]  /*0300*/  USHF.L.U32 UR5, UR4, 0xb, URZ ;  /* 0x0000000b04057899 */ /* 0x000fe4000800063f */
[----:B------:R-:W-:Y:S01]  /*0310*/  USHF.L.U32 UR4, UR4, 0x1, URZ ;  /* 0x0000000104047899 */ /* 0x000fe2000800063f */
[----:B------:R-:W0:Y:S11]  /*0320*/  FENCE.VIEW.ASYNC.S ;  /* 0x00000000000073c6 */ /* 0x000e360000000000 */
[----:B0-----:R0:W1:Y:S01]  /*0330*/  SYNCS.EXCH.64 URZ, [UR10], UR4 ;  /* 0x000000040a3f75b2 */ /* 0x0010620008000100 */
[----:B------:R0:W2:Y:S01]  /*0340*/  SYNCS.EXCH.64 URZ, [UR10+0x20], UR8 ;  /* 0x000020080a3f75b2 */ /* 0x0000a20008000100 */
[----:B------:R0:W3:Y:S01]  /*0350*/  SYNCS.EXCH.64 URZ, [UR10+0x8], UR4 ;  /* 0x000008040a3f75b2 */ /* 0x0000e20008000100 */
[----:B------:R0:W4:Y:S01]  /*0360*/  SYNCS.EXCH.64 URZ, [UR10+0x28], UR8 ;  /* 0x000028080a3f75b2 */ /* 0x0001220008000100 */
[----:B------:R0:W0:Y:S01]  /*0370*/  SYNCS.EXCH.64 URZ, [UR10+0x10], UR4 ;  /* 0x000010040a3f75b2 */ /* 0x0000220008000100 */
[----:B------:R0:W0:Y:S01]  /*0380*/  SYNCS.EXCH.64 URZ, [UR10+0x30], UR8 ;  /* 0x000030080a3f75b2 */ /* 0x0000220008000100 */
[----:B------:R0:W0:Y:S01]  /*0390*/  SYNCS.EXCH.64 URZ, [UR10+0x18], UR4 ;  /* 0x000018040a3f75b2 */ /* 0x0000220008000100 */
[----:B------:R0:W0:Y:S01]  /*03a0*/  SYNCS.EXCH.64 URZ, [UR10+0x38], UR8 ;  /* 0x000038080a3f75b2 */ /* 0x0000220008000100 */
[----:B------:R-:W-:Y:S01]  /*03b0*/  NOP ;  /* 0x0000000000007918 */ /* 0x000fe20000000000 */
.L_x_2:
[----:B------:R-:W5:Y:S01]  /*03c0*/  SHFL.IDX PT, R11, R3, RZ, 0x1f ;  /* 0x00001fff030b7589 */ /* 0x000f6200000e0000 */
[----:B------:R-:W-:Y:S01]  /*03d0*/  LOP3.LUT R5, R5, 0xffffff80, RZ, 0xc0, !PT ;  /* 0xffffff8005057812 */ /* 0x000fe200078ec0ff */
[----:B------:R-:W1:Y:S01]  /*03e0*/  S2UR UR11, SR_CTAID.X ;  /* 0x00000000000b79c3 */ /* 0x000e620000002500 */
[----:B------:R-:W-:Y:S01]  /*03f0*/  ELECT P0, URZ, PT ;  /* 0x00000000003f782f */ /* 0x000fe20003800000 */
[----:B------:R1:W2:Y:S01]  /*0400*/  SHFL.IDX PT, R10, R3, RZ, 0x1f ;  /* 0x00001fff030a7589 */ /* 0x0002a200000e0000 */
[----:B------:R-:W-:Y:S01]  /*0410*/  ELECT P1, URZ, PT ;  /* 0x00000000003f782f */ /* 0x000fe20003820000 */
[----:B------:R-:W-:Y:S01]  /*0420*/  IMAD.IADD R2, R0, 0x1, -R5 ;  /* 0x0000000100027824 */ /* 0x000fe200078e0a05 */
[----:B0-----:R-:W-:Y:S01]  /*0430*/  ULDC UR4, c[0x0][0x150] ;  /* 0x0000540000047ab9 */ /* 0x001fe20000000800 */
[----:B------:R-:W-:Y:S01]  /*0440*/  SHF.R.S32.HI R9, RZ, 0x1f, R6 ;  /* 0x0000001fff097819 */ /* 0x000fe20000011406 */
[----:B------:R-:W0:Y:S01]  /*0450*/  SHFL.IDX PT, R4, R4, RZ, 0x1f ;  /* 0x00001fff04047589 */ /* 0x000e2200000e0000 */
[----:B------:R-:W3:Y:S01]  /*0460*/  S2UR UR9, SR_CTAID.Y ;  /* 0x00000000000979c3 */ /* 0x000ee20000002600 */
[----:B------:R-:W-:Y:S01]  /*0470*/  SHF.R.S32.HI R7, RZ, 0x1f, R2 ;  /* 0x0000001fff077819 */ /* 0x000fe20000011402 */
[----:B------:R-:W-:Y:S01]  /*0480*/  UMOV UR18, 0x80 ;  /* 0x0000008000127882 */ /* 0x000fe20000000000 */
[----:B------:R-:W-:Y:S01]  /*0490*/  LEA.HI R9, R9, R6, RZ, 0x2 ;  /* 0x0000000609097211 */ /* 0x000fe200078f10ff */
[----:B------:R-:W-:Y:S01]  /*04a0*/  NOP ;  /* 0x0000000000007918 */ /* 0x000fe20000000000 */
[----:B------:R-:W-:Y:S01]  /*04b0*/  LEA.HI R5, R7, R2, RZ, 0x3 ;  /* 0x0000000207057211 */ /* 0x000fe200078f18ff */
[----:B------:R-:W-:Y:S01]  /*04c0*/  NOP ;  /* 0x0000000000007918 */ /* 0x000fe20000000000 */
[----:B------:R-:W-:Y:S01]  /*04d0*/  LOP3.LUT R9, R9, 0x3ffffffc, RZ, 0xc0, !PT ;  /* 0x3ffffffc09097812 */ /* 0x000fe200078ec0ff */
[----:B------:R-:W-:Y:S01]  /*04e0*/  ULDC UR26, c[0x0][0x148] ;  /* 0x00005200001a7ab9 */ /* 0x000fe20000000800 */
[--C-:B------:R-:W-:Y:S01]  /*04f0*/  SHF.R.S32.HI R8, RZ, 0x3, R5.reuse ;  /* 0x00000003ff087819 */ /* 0x100fe20000011405 */
[----:B------:R-:W-:Y:S01]  /*0500*/  ULDC UR14, c[0x0][0x144] ;  /* 0x00005100000e7ab9 */ /* 0x000fe20000000800 */
[----:B------:R-:W-:Y:S01]  /*0510*/  SHF.R.S32.HI R5, RZ, 0x1f, R5 ;  /* 0x0000001fff057819 */ /* 0x000fe20000011405 */
[----:B------:R-:W-:Y:S01]  /*0520*/  IMAD.IADD R6, R6, 0x1, -R9 ;  /* 0x0000000106067824 */ /* 0x000fe200078e0a09 */
[----:B------:R-:W-:-:S02]  /*0530*/  ISETP.NE.AND P3, PT, RZ, UR22, PT ;  /* 0x00000016ff007c0c */ /* 0x000fc4000bf65270 */
[----:B-----5:R-:W-:Y:S02]  /*0540*/  ISETP.NE.OR P0, PT, R11, RZ, !P0 ;  /* 0x000000ff0b00720c */ /* 0x020fe40004705670 */
[----:B------:R-:W-:Y:S02]  /*0550*/  LEA.HI R5, R5, R8, RZ, 0x2 ;  /* 0x0000000805057211 */ /* 0x000fe400078f10ff */
[----:B-1----:R-:W-:Y:S02]  /*0560*/  I2FP.F32.U32 R3, UR11 ;  /* 0x0000000b00037c45 */ /* 0x002fe40008201000 */
[----:B------:R-:W-:Y:S02]  /*0570*/  LOP3.LUT R5, R5, 0xfffffffc, RZ, 0xc0, !PT ;  /* 0xfffffffc05057812 */ /* 0x000fe400078ec0ff */
[----:B--2---:R-:W-:Y:S01]  /*0580*/  ISETP.NE.OR P1, PT, R10, RZ, !P1 ;  /* 0x000000ff0a00720c */ /* 0x004fe20004f25670 */
[----:B------:R-:W-:Y:S01]  /*0590*/  FMUL R3, R3, UR4 ;  /* 0x0000000403037c20 */ /* 0x000fe20008400000 */
[----:B------:R-:W-:Y:S01]  /*05a0*/  ULDC UR4, c[0x0][0x154] ;  /* 0x0000550000047ab9 */ /* 0x000fe20000000800 */
[----:B------:R-:W-:Y:S01]  /*05b0*/  IMAD.IADD R5, R8, 0x1, -R5 ;  /* 0x0000000108057824 */ /* 0x000fe200078e0a05 */
[----:B---3--:R-:W-:Y:S01]  /*05c0*/  I2FP.F32.U32 R8, UR9 ;  /* 0x0000000900087c45 */ /* 0x008fe20008201000 */
[----:B------:R-:W-:Y:S01]  /*05d0*/  VOTEU.ALL UP2, P0 ;  /* 0x00000000003f7886 */ /* 0x000fe20000040000 */
[----:B------:R-:W-:Y:S01]  /*05e0*/  VOTEU.ALL UP0, P0 ;  /* 0x00000000003f7886 */ /* 0x000fe20000000000 */
[----:B------:R-:W1:Y:S01]  /*05f0*/  F2I.U32.TRUNC.NTZ R3, R3 ;  /* 0x0000000300037305 */ /* 0x000e62000020f000 */
[----:B------:R-:W-:-:S02]  /*0600*/  IMAD R5, R6, 0x4, R5 ;  /* 0x0000000406057824 */ /* 0x000fc400078e0205 */
[----:B------:R-:W-:Y:S01]  /*0610*/  FMUL R8, R8, UR4 ;  /* 0x0000000408087c20 */ /* 0x000fe20008400000 */
[----:B------:R-:W2:Y:S01]  /*0620*/  @!UP2 S2UR UR13, SR_CgaCtaId ;  /* 0x00000000000da9c3 */ /* 0x000ea20000008800 */
[----:B------:R-:W-:Y:S01]  /*0630*/  UMOV UR4, 0x20 ;  /* 0x0000002000047882 */ /* 0x000fe20000000000 */
[----:B------:R-:W-:Y:S01]  /*0640*/  IMAD.SHL.U32 R6, R5, 0x4, RZ ;  /* 0x0000000405067824 */ /* 0x000fe200078e00ff */
[----:B------:R-:W-:Y:S01]  /*0650*/  VOTEU.ALL UP3, P1 ;  /* 0x00000000003f7886 */ /* 0x000fe20000860000 */
[----:B------:R-:W-:Y:S01]  /*0660*/  @!UP2 UMOV UR12, 0x400 ;  /* 0x00000400000ca882 */ /* 0x000fe20000000000 */
[----:B------:R-:W3:Y:S01]  /*0670*/  F2I.U32.TRUNC.NTZ R8, R8 ;  /* 0x0000000800087305 */ /* 0x000ee2000020f000 */
[----:B------:R-:W-:-:S04]  /*0680*/  @!UP2 UIADD3 UR4, -UR4, 0x100000, URZ ;  /* 0x001000000404a890 */ /* 0x000fc8000fffe13f */
[----:B------:R-:W-:Y:S02]  /*0690*/  @!UP2 USHF.L.U32 UR5, UR4, 0xb, URZ ;  /* 0x0000000b0405a899 */ /* 0x000fe4000800063f */
[----:B------:R-:W-:Y:S01]  /*06a0*/  @!UP2 USHF.L.U32 UR4, UR4, 0x1, URZ ;  /* 0x000000010404a899 */ /* 0x000fe2000800063f */
[----:B------:R-:W-:Y:S01]  /*06b0*/  LOP3.LUT R12, R5, 0xc, R6, 0x78, !PT ;  /* 0x0000000c050c7812 */ /* 0x000fe200078e7806 */
[----:B------:R-:W5:Y:S01]  /*06c0*/  @!UP3 S2UR UR17, SR_CgaCtaId ;  /* 0x000000000011b9c3 */ /* 0x000f620000008800 */
[----:B------:R-:W-:Y:S01]  /*06d0*/  VOTEU.ALL UP1, P0 ;  /* 0x00000000003f7886 */ /* 0x000fe20000020000 */
[----:B------:R-:W-:Y:S01]  /*06e0*/  @!UP3 UMOV UR16, 0x400 ;  /* 0x000004000010b882 */ /* 0x000fe20000000000 */
[----:B------:R-:W-:Y:S01]  /*06f0*/  VOTEU.ALL UP4, P1 ;  /* 0x00000000003f7886 */ /* 0x000fe20000880000 */
[----:B-1----:R-:W-:Y:S01]  /*0700*/  R2UR UR8, R3 ;  /* 0x00000000030872ca */ /* 0x002fe200000e0000 */
[----:B------:R1:W-:Y:S01]  /*0710*/  STL [R1+0x74], R12 ;  /* 0x0000740c01007387 */ /* 0x0003e20000100800 */
[----:B------:R-:W-:Y:S01]  /*0720*/  VOTEU.ALL UP5, P1 ;  /* 0x00000000003f7886 */ /* 0x000fe200008a0000 */
[----:B------:R-:W-:Y:S01]  /*0730*/  LOP3.LUT P0, RZ, R2, 0x7, RZ, 0xc0, !PT ;  /* 0x0000000702ff7812 */ /* 0x000fe2000780c0ff */
[----:B------:R-:W4:Y:S01]  /*0740*/  LDC R3, c[0x0][0x140] ;  /* 0x00005000ff037b82 */ /* 0x000f220000000800 */
[----:B0-----:R-:W-:-:S02]  /*0750*/  R2UR UR21, R4 ;  /* 0x00000000041572ca */ /* 0x001fc400000e0000 */
[----:B------:R-:W-:Y:S02]  /*0760*/  ISETP.LT.U32.AND P0, PT, R12, 0x2, !P0 ;  /* 0x000000020c00780c */ /* 0x000fe40004701070 */
[----:B---3--:R-:W-:Y:S01]  /*0770*/  R2UR UR10, R8 ;  /* 0x00000000080a72ca */ /* 0x008fe200000e0000 */
[----:B--2---:R-:W-:Y:S02]  /*0780*/  @!UP2 ULEA UR15, UR13, UR12, 0x18 ;  /* 0x0000000c0d0fa291 */ /* 0x004fe4000f8ec03f */
[----:B------:R-:W-:-:S04]  /*0790*/  @!UP3 UIADD3 UR12, -UR18, 0x100000, URZ ;  /* 0x00100000120cb890 */ /* 0x000fc8000fffe13f */
[----:B------:R-:W-:Y:S02]  /*07a0*/  @!UP3 USHF.L.U32 UR13, UR12, 0xb, URZ ;  /* 0x0000000b0c0db899 */ /* 0x000fe4000800063f */
[----:B------:R-:W-:Y:S02]  /*07b0*/  @!UP3 USHF.L.U32 UR12, UR12, 0x1, URZ ;  /* 0x000000010c0cb899 */ /* 0x000fe4000800063f */
[----:B------:R-:W-:Y:S01]  /*07c0*/  UIADD3 UR8, -UR8, URZ, URZ ;  /* 0x0000003f08087290 */ /* 0x000fe2000fffe13f */
[----:B------:R-:W-:Y:S01]  /*07d0*/  VOTEU.ALL UP2, P1 ;  /* 0x00000000003f7886 */ /* 0x000fe20000840000 */
[----:B-----5:R-:W-:Y:S02]  /*07e0*/  @!UP3 ULEA UR16, UR17, UR16, 0x18 ;  /* 0x000000101110b291 */ /* 0x020fe4000f8ec03f */
[----:B------:R-:W-:Y:S01]  /*07f0*/  UIADD3 UR10, -UR10, URZ, URZ ;  /* 0x0000003f0a0a7290 */ /* 0x000fe2000fffe13f */
[----:B------:R-:W0:Y:S02]  /*0800*/  FENCE.VIEW.ASYNC.S ;  /* 0x00000000000073c6 */ /* 0x000e240000000000 */
[----:B0-----:R-:W0:Y:S01]  /*0810*/  @!UP0 SYNCS.EXCH.64 URZ, [UR15+0x70], UR4 ;  /* 0x000070040f3f85b2 */ /* 0x001e220008000100 */
[----:B------:R-:W-:Y:S01]  /*0820*/  VOTEU.ALL UP3, P1 ;  /* 0x00000000003f7886 */ /* 0x000fe20000860000 */
[----:B------:R-:W-:Y:S01]  /*0830*/  UIMAD UR8, UR14, UR8, UR11 ;  /* 0x000000080e0872a4 */ /* 0x000fe2000f8e020b */
[----:B----4-:R-:W-:Y:S01]  /*0840*/  ISETP.EQ.U32.AND P2, PT, R3, 0x1, PT ;  /* 0x000000010300780c */ /* 0x010fe20003f42070 */
[----:B------:R2:W3:Y:S01]  /*0850*/  @!UP1 SYNCS.EXCH.64 URZ, [UR15+0x78], UR4 ;  /* 0x000078040f3f95b2 */ /* 0x0004e20008000100 */
[----:B------:R-:W-:Y:S01]  /*0860*/  NOP ;  /* 0x0000000000007918 */ /* 0x000fe20000000000 */
[----:B--2---:R-:W-:Y:S01]  /*0870*/  UIMAD UR4, UR26, UR10, UR9 ;  /* 0x0000000a1a0472a4 */ /* 0x004fe2000f8e0209 */
[----:B------:R1:W2:Y:S05]  /*0880*/  @!UP2 SYNCS.EXCH.64 URZ, [UR16+0x50], UR12 ;  /* 0x0000500c103fa5b2 */ /* 0x0002aa0008000100 */
[----:B------:R-:W-:-:S04]  /*0890*/  ISETP.NE.AND P1, PT, R12, UR4, PT ;  /* 0x000000040c007c0c */ /* 0x000fc8000bf25270 */
[----:B------:R-:W-:-:S04]  /*08a0*/  ISETP.EQ.OR P1, PT, RZ, UR8, !P1 ;  /* 0x00000008ff007c0c */ /* 0x000fc8000cf22670 */
[----:B------:R-:W-:Y:S01]  /*08b0*/  PLOP3.LUT P0, PT, P0, P1, PT, 0x80, 0x0 ;  /* 0x000000000000781c */ /* 0x000fe20000703070 */
[----:B------:R1:W4:Y:S01]  /*08c0*/  @!UP3 SYNCS.EXCH.64 URZ, [UR16+0x58], UR12 ;  /* 0x0000580c103fb5b2 */ /* 0x0003220008000100 */
[----:B------:R1:W0:Y:S01]  /*08d0*/  @!UP4 SYNCS.EXCH.64 URZ, [UR16+0x60], UR12 ;  /* 0x0000600c103fc5b2 */ /* 0x0002220008000100 */
[----:B------:R1:W0:Y:S01]  /*08e0*/  @!UP5 SYNCS.EXCH.64 URZ, [UR16+0x68], UR12 ;  /* 0x0000680c103fd5b2 */ /* 0x0002220008000100 */
[----:B------:R-:W-:Y:S01]  /*08f0*/  NOP ;  /* 0x0000000000007918 */ /* 0x000fe20000000000 */
[----:B-1----:R-:W-:Y:S08]  /*0900*/  @!P2 BRA `(.L_x_3) ;  /* 0x000000000008a947 */ /* 0x002ff00003800000 */
[----:B0-234-:R-:W-:Y:S01]  /*0910*/  UCGABAR_ARV ;  /* 0x00000000000079c7 */ /* 0x01dfe20008000000 */
[----:B------:R-:W-:Y:S05]  /*0920*/  BRA `(.L_x_4) ;  /* 0x0000000000047947 */ /* 0x000fea0003800000 */
.L_x_3:
[----:B0-234-:R-:W-:Y:S01]  /*0930*/  NOP ;  /* 0x0000000000007918 */ /* 0x01dfe20000000000 */
.L_x_4:
[----:B------:R-:W-:Y:S01]  /*0940*/  ULDC.64 UR4, c[0x0][0x598] ;  /* 0x0001660000047ab9 */ /* 0x000fe20000000a00 */
[----:B------:R-:W-:Y:S01]  /*0950*/  ULDC.64 UR18, c[0x0][0x208] ;  /* 0x0000820000127ab9 */ /* 0x000fe20000000a00 */
[----:B------:R-:W-:-:S04]  /*0960*/  ISETP.NE.U32.AND P1, PT, RZ, UR4, PT ;  /* 0x00000004ff007c0c */ /* 0x000fc8000bf25070 */
[----:B------:R-:W-:-:S13]  /*0970*/  ISETP.NE.AND.EX P1, PT, RZ, UR5, PT, P1 ;  /* 0x00000005ff007c0c */ /* 0x000fda000bf25310 */
[----:B------:R-:W-:Y:S05]  /*0980*/  @!P1 BRA `(.L_x_5) ;  /* 0x0000000000209947 */ /* 0x000fea0003800000 */
[----:B------:R-:W0:Y:S02]  /*0990*/  LDC.64 R4, c[0x0][0x598] ;  /* 0x00016600ff047b82 */ /* 0x000e240000000a00 */
[----:B0-----:R-:W2:Y:S02]  /*09a0*/  LDG.E.64 R4, desc[UR18][R4.64] ;  /* 0x0000001204047981 */ /* 0x001ea4000c1e1b00 */
[----:B--2---:R-:W-:-:S04]  /*09b0*/  ISETP.NE.U32.AND P1, PT, R4, RZ, PT ;  /* 0x000000ff0400720c */ /* 0x004fc80003f25070 */
[----:B------:R-:W-:-:S13]  /*09c0*/  ISETP.NE.AND.EX P1, PT, R5, RZ, PT, P1 ;  /* 0x000000ff0500720c */ /* 0x000fda0003f25310 */
[----:B------:R-:W-:Y:S05]  /*09d0*/  @!P1 BRA `(.L_x_5) ;  /* 0x00000000000c9947 */ /* 0x000fea0003800000 */
[----:B------:R-:W2:Y:S02]  /*09e0*/  LD.E R4, desc[UR18][R4.64] ;  /* 0x0000001204047980 */ /* 0x000ea4000c101900 */
[----:B--2---:R-:W-:Y:S01]  /*09f0*/  R2UR UR25, R4 ;  /* 0x00000000041972ca */ /* 0x004fe200000e0000 */
[----:B------:R-:W-:-:S14]  /*0a00*/  BRA `(.L_x_6) ;  /* 0x0000000000247947 */ /* 0x000fdc0003800000 */
.L_x_5:
[----:B------:R-:W-:Y:S02]  /*0a10*/  ULDC.64 UR4, c[0x0][0x588] ;  /* 0x0001620000047ab9 */ /* 0x000fe40000000a00 */
[----:B------:R-:W-:-:S04]  /*0a20*/  ISETP.NE.U32.AND P1, PT, RZ, UR4, PT ;  /* 0x00000004ff007c0c */ /* 0x000fc8000bf25070 */
[----:B------:R-:W-:-:S13]  /*0a30*/  ISETP.NE.AND.EX P1, PT, RZ, UR5, PT, P1 ;  /* 0x00000005ff007c0c */ /* 0x000fda000bf25310 */
[----:B------:R-:W-:Y:S05]  /*0a40*/  @!P1 BRA `(.L_x_7) ;  /* 0x0000000000109947 */ /* 0x000fea0003800000 */
[----:B------:R-:W0:Y:S02]  /*0a50*/  LDC.64 R4, c[0x0][0x588] ;  /* 0x00016200ff047b82 */ /* 0x000e240000000a00 */
[----:B0-----:R-:W2:Y:S02]  /*0a60*/  LDG.E R4, desc[UR18][R4.64] ;  /* 0x0000001204047981 */ /* 0x001ea4000c1e1900 */
[----:B--2---:R-:W-:Y:S01]  /*0a70*/  R2UR UR25, R4 ;  /* 0x00000000041972ca */ /* 0x004fe200000e0000 */
[----:B------:R-:W-:-:S14]  /*0a80*/  BRA `(.L_x_6) ;  /* 0x0000000000047947 */ /* 0x000fdc0003800000 */
.L_x_7:
[----:B------:R-:W-:-:S05]  /*0a90*/  ULDC UR25, c[0x0][0x580] ;  /* 0x0001600000197ab9 */ /* 0x000fca0000000800 */
.L_x_6:
[----:B------:R-:W-:Y:S02]  /*0aa0*/  ULDC.64 UR4, c[0x0][0x5a0] ;  /* 0x0001680000047ab9 */ /* 0x000fe40000000a00 */
        /* <DEDUP_REMOVED lines=11> */
.L_x_8:
        /* <DEDUP_REMOVED lines=8> */
.L_x_10:
[----:B------:R-:W-:-:S05]  /*0be0*/  ULDC UR24, c[0x0][0x584] ;  /* 0x0001610000187ab9 */ /* 0x000fca0000000800 */
.L_x_9:
[----:B------:R-:W-:Y:S01]  /*0bf0*/  ULDC UR4, c[0x0][0x65c] ;  /* 0x0001970000047ab9 */ /* 0x000fe20000000800 */
[----:B------:R-:W0:Y:S01]  /*0c00*/  LDC.64 R4, c[0x0][0x650] ;  /* 0x00019400ff047b82 */ /* 0x000e220000000a00 */
[----:B------:R-:W-:Y:S01]  /*0c10*/  UISETP.NE.AND UP2, UPT, UR4, 0x1, UPT ;  /* 0x000000010400788c */ /* 0x000fe2000bf45270 */
[----:B------:R-:W-:Y:S01]  /*0c20*/  IMAD.MOV.U32 R6, RZ, RZ, -0x1 ;  /* 0xffffffffff067424 */ /* 0x000fe200078e00ff */
[----:B------:R-:W-:Y:S01]  /*0c30*/  UISETP.NE.AND UP0, UPT, UR22, 0x2, UPT ;  /* 0x000000021600788c */ /* 0x000fe2000bf05270 */
[----:B------:R-:W-:-:S08]  /*0c40*/  PRMT R3, RZ, 0x7610, R3 ;  /* 0x00007610ff037816 */ /* 0x000fd00000000003 */
[----:B------:R-:W-:Y:S01]  /*0c50*/  @UP2 ULDC UR14, c[0x0][0x10] ;  /* 0x00000400000e2ab9 */ /* 0x000fe20000000800 */
[----:B------:R-:W-:Y:S01]  /*0c60*/  @UP2 UMOV UR4, UR9 ;  /* 0x0000000900042c82 */ /* 0x000fe20008000000 */
[----:B------:R-:W-:Y:S01]  /*0c70*/  @UP2 UMOV UR5, URZ ;  /* 0x0000003f00052c82 */ /* 0x000fe20008000000 */
[----:B------:R-:W-:Y:S01]  /*0c80*/  @!UP2 ULDC UR16, c[0x0][0xc] ;  /* 0x000003000010aab9 */ /* 0x000fe20000000800 */
[----:B------:R-:W-:Y:S01]  /*0c90*/  @UP2 UIMAD.WIDE.U32 UR14, UR11, UR14, UR4 ;  /* 0x0000000e0b0e22a5 */ /* 0x000fe2000f8e0004 */
[----:B------:R-:W-:Y:S02]  /*0ca0*/  ULDC UR12, c[0x0][0xc] ;  /* 0x00000300000c7ab9 */ /* 0x000fe40000000800 */
[----:B------:R-:W-:Y:S01]  /*0cb0*/  @UP2 UMOV UR4, URZ ;  /* 0x0000003f00042c82 */ /* 0x000fe20008000000 */
[----:B------:R-:W-:Y:S01]  /*0cc0*/  ULDC UR13, c[0x0][0x10] ;  /* 0x00000400000d7ab9 */ /* 0x000fe20000000800 */
[----:B------:R-:W-:Y:S01]  /*0cd0*/  @UP2 UIADD3 UR15, UR15, UR4, URZ ;  /* 0x000000040f0f2290 */ /* 0x000fe2000fffe03f */
[----:B------:R-:W-:-:S02]  /*0ce0*/  UMOV UR5, URZ ;  /* 0x0000003f00057c82 */ /* 0x000fc40008000000 */
[----:B------:R-:W-:Y:S01]  /*0cf0*/  UMOV UR4, UR11 ;  /* 0x0000000b00047c82 */ /* 0x000fe20008000000 */
[----:B------:R-:W-:Y:S02]  /*0d00*/  UIMAD.WIDE.U32 UR12, UR12, UR13, URZ ;  /* 0x0000000d0c0c72a5 */ /* 0x000fe4000f8e003f */
[----:B------:R-:W-:Y:S01]  /*0d10*/  @!UP2 UIMAD.WIDE.U32 UR4, UR9, UR16, UR4 ;  /* 0x000000100904a2a5 */ /* 0x000fe2000f8e0004 */
[----:B------:R-:W-:Y:S02]  /*0d20*/  ULDC UR11, c[0x0][0x14] ;  /* 0x00000500000b7ab9 */ /* 0x000fe40000000800 */
[----:B------:R-:W-:Y:S02]  /*0d30*/  UIMAD.WIDE.U32 UR16, UR12, UR11, URZ ;  /* 0x0000000b0c1072a5 */ /* 0x000fe4000f8e003f */
[----:B------:R-:W-:Y:S02]  /*0d40*/  UIMAD UR12, UR13, UR11, URZ ;  /* 0x0000000b0d0c72a4 */ /* 0x000fe4000f8e023f */
[----:B------:R-:W-:Y:S01]  /*0d50*/  @!UP2 UMOV UR15, UR5 ;  /* 0x00000005000fac82 */ /* 0x000fe20008000000 */
[----:B------:R-:W-:Y:S01]  /*0d60*/  @UP2 UMOV UR11, UR14 ;  /* 0x0000000e000b2c82 */ /* 0x000fe20008000000 */
[----:B------:R-:W-:Y:S01]  /*0d70*/  @!UP2 UMOV UR11, UR4 ;  /* 0x00000004000bac82 */ /* 0x000fe20008000000 */
[----:B------:R-:W-:-:S02]  /*0d80*/  UIADD3 UR14, UR17, UR12, URZ ;  /* 0x0000000c110e7290 */ /* 0x000fc4000fffe03f */
[----:B------:R-:W-:-:S04]  /*0d90*/  UIADD3 UR4, UP1, UR11, UR16, URZ ;  /* 0x000000100b047290 */ /* 0x000fc8000ff3e03f */
[----:B------:R-:W-:Y:S02]  /*0da0*/  UIADD3.X UR5, UR15, UR14, URZ, UP1, !UPT ;  /* 0x0000000e0f057290 */ /* 0x000fe40008ffe43f */
[----:B------:R-:W-:Y:S02]  /*0db0*/  USEL UR4, UR4, UR11, !UP0 ;  /* 0x0000000b04047287 */ /* 0x000fe4000c000000 */
[----:B------:R-:W-:-:S04]  /*0dc0*/  USEL UR5, UR5, UR15, !UP0 ;  /* 0x0000000f05057287 */ /* 0x000fc8000c000000 */
[----:B0-----:R-:W-:Y:S02]  /*0dd0*/  ISETP.LE.U32.AND P1, PT, R4, UR4, PT ;  /* 0x0000000404007c0c */ /* 0x001fe4000bf23070 */
[----:B------:R-:W-:-:S05]  /*0de0*/  IMAD.U32 R4, RZ, RZ, UR5 ;  /* 0x00000005ff047e24 */ /* 0x000fca000f8e00ff */
[----:B------:R-:W-:Y:S01]  /*0df0*/  ISETP.GE.U32.AND.EX P1, PT, R4, R5, PT, P1 ;  /* 0x000000050400720c */ /* 0x000fe20003f26110 */
[----:B------:R-:W-:Y:S02]  /*0e00*/  IMAD.MOV.U32 R5, RZ, RZ, -0x1 ;  /* 0xffffffffff057424 */ /* 0x000fe400078e00ff */
[----:B------:R-:W-:-:S03]  /*0e10*/  IMAD.MOV.U32 R4, RZ, RZ, -0x1 ;  /* 0xffffffffff047424 */ /* 0x000fc600078e00ff */
[----:B------:R0:W-:Y:S04]  /*0e20*/  STL [R1+0x80], R5 ;  /* 0x0000800501007387 */ /* 0x0001e80000100800 */
[----:B------:R1:W-:Y:S04]  /*0e30*/  STL [R1+0x84], R4 ;  /* 0x0000840401007387 */ /* 0x0003e80000100800 */
[----:B------:R2:W-:Y:S01]  /*0e40*/  STL [R1+0x70], R6 ;  /* 0x0000700601007387 */ /* 0x0005e20000100800 */
[----:B0-----:R-:W-:Y:S02]  /*0e50*/  IMAD.U32 R5, RZ, RZ, UR4 ;  /* 0x00000004ff057e24 */ /* 0x001fe4000f8e00ff */
[----:B-1----:R-:W-:-:S05]  /*0e60*/  IMAD.U32 R4, RZ, RZ, UR5 ;  /* 0x00000005ff047e24 */ /* 0x002fca000f8e00ff */
[----:B------:R2:W-:Y:S04]  /*0e70*/  STL [R1+0x78], R4 ;  /* 0x0000780401007387 */ /* 0x0005e80000100800 */
[----:B------:R2:W-:Y:S01]  /*0e80*/  STL [R1+0x7c], R5 ;  /* 0x00007c0501007387 */ /* 0x0005e20000100800 */
[----:B------:R-:W-:Y:S05]  /*0e90*/  @P1 BRA `(.L_x_11) ;  /* 0x0000000400541947 */ /* 0x000fea0003800000 */
[----:B------:R-:W-:Y:S01]  /*0ea0*/  ULDC.64 UR28, c[0x0][0x628] ;  /* 0x00018a00001c7ab9 */ /* 0x000fe20000000a00 */
[C---:B------:R-:W-:Y:S01]  /*0eb0*/  R2UR UR30, R5.reuse ;  /* 0x00000000051e72ca */ /* 0x040fe200000e0000 */
[----:B------:R-:W-:Y:S01]  /*0ec0*/  ULDC UR27, c[0x0][0x630] ;  /* 0x00018c00001b7ab9 */ /* 0x000fe20000000800 */
[----:B------:R-:W-:Y:S02]  /*0ed0*/  ISETP.NE.U32.AND P1, PT, RZ, UR28, PT ;  /* 0x0000001cff007c0c */ /* 0x000fe4000bf25070 */
[----:B------:R-:W-:Y:S02]  /*0ee0*/  R2UR UR4, R5 ;  /* 0x00000000050472ca */ /* 0x000fe400000e0000 */
[----:B------:R-:W-:Y:S02]  /*0ef0*/  ISETP.NE.AND.EX P1, PT, RZ, UR29, PT, P1 ;  /* 0x0000001dff007c0c */ /* 0x000fe4000bf25310 */
[----:B------:R-:W-:-:S11]  /*0f00*/  R2UR UR5, R4 ;  /* 0x00000000040572ca */ /* 0x000fd600000e0000 */
[----:B------:R-:W-:Y:S05]  /*0f10*/  @!P1 BRA `(.L_x_12) ;  /* 0x0000000000309947 */ /* 0x000fea0003800000 */
[----:B------:R-:W-:Y:S01]  /*0f20*/  R2UR UR4, R5 ;  /* 0x00000000050472ca */ /* 0x000fe200000e0000 */
[----:B------:R-:W-:Y:S01]  /*0f30*/  ULDC UR11, c[0x0][0x634] ;  /* 0x00018d00000b7ab9 */ /* 0x000fe20000000800 */
[----:B------:R-:W-:-:S11]  /*0f40*/  R2UR UR15, R4 ;  /* 0x00000000040f72ca */ /* 0x000fd600000e0000 */
[----:B------:R-:W-:-:S04]  /*0f50*/  UIADD3 UR11, UP1, UR4, UR11, URZ ;  /* 0x0000000b040b7290 */ /* 0x000fc8000ff3e03f */
[----:B------:R-:W-:-:S04]  /*0f60*/  UIADD3.X UR15, URZ, UR15, URZ, UP1, !UPT ;  /* 0x0000000f3f0f7290 */ /* 0x000fc80008ffe43f */
[----:B------:R-:W-:-:S04]  /*0f70*/  UIMAD.WIDE.U32 UR4, UR15, UR28, URZ ;  /* 0x0000001c0f0472a5 */ /* 0x000fc8000f8e003f */
[----:B------:R-:W-:Y:S02]  /*0f80*/  UIMAD.WIDE.U32 UR12, UP1, UR11, UR29, UR4 ;  /* 0x0000001d0b0c72a5 */ /* 0x000fe4000f820004 */
[----:B------:R-:W-:Y:S02]  /*0f90*/  UIMAD.WIDE.U32 UR4, UR11, UR28, URZ ;  /* 0x0000001c0b0472a5 */ /* 0x000fe4000f8e003f */
[----:B------:R-:W-:Y:S02]  /*0fa0*/  UIADD3.X UR23, URZ, URZ, URZ, UP1, !UPT ;  /* 0x0000003f3f177290 */ /* 0x000fe40008ffe43f */
[----:B------:R-:W-:Y:S01]  /*0fb0*/  UIADD3 URZ, UP1, UR5, UR12, URZ ;  /* 0x0000000c053f7290 */ /* 0x000fe2000ff3e03f */
[----:B------:R-:W-:-:S03]  /*0fc0*/  UMOV UR22, UR13 ;  /* 0x0000000d00167c82 */ /* 0x000fc60008000000 */
[----:B------:R-:W-:-:S12]  /*0fd0*/  UIMAD.WIDE.U32.X UR4, UR15, UR29, UR22, UP1 ;  /* 0x0000001d0f0472a5 */ /* 0x000fd800088e0416 */
.L_x_12:
[----:B------:R-:W-:Y:S01]  /*0fe0*/  USHF.R.U64 UR4, UR4, UR27, UR5 ;  /* 0x0000001b04047299 */ /* 0x000fe20008001205 */
[----:B------:R-:W-:Y:S01]  /*0ff0*/  R2UR UR13, R4 ;  /* 0x00000000040d72ca */ /* 0x000fe200000e0000 */
[----:B------:R-:W-:Y:S02]  /*1000*/  USHF.R.U32.HI UR5, URZ, UR27, UR5 ;  /* 0x0000001b3f057299 */ /* 0x000fe40008011605 */
[----:B------:R-:W-:Y:S01]  /*1010*/  UIADD3 UR11, UP1, URZ, -UR4, URZ ;  /* 0x800000043f0b7290 */ /* 0x000fe2000ff3e03f */
[----:B------:R-:W-:Y:S01]  /*1020*/  ULDC.64 UR22, c[0x0][0x620] ;  /* 0x0001880000167ab9 */ /* 0x000fe20000000a00 */
[----:B------:R-:W-:Y:S02]  /*1030*/  UMOV UR12, UR30 ;  /* 0x0000001e000c7c82 */ /* 0x000fe40008000000 */
[----:B------:R-:W-:Y:S01]  /*1040*/  UIADD3.X UR5, URZ, ~UR5, URZ, UP1, !UPT ;  /* 0x800000053f057290 */ /* 0x000fe20008ffe43f */
[----:B------:R-:W-:Y:S01]  /*1050*/  ULDC UR15, c[0x0][0x618] ;  /* 0x00018600000f7ab9 */ /* 0x000fe20000000800 */
[----:B------:R-:W-:-:S02]  /*1060*/  @UP2 UIMAD UR8, UR26, UR10, UR9 ;  /* 0x0000000a1a0822a4 */ /* 0x000fc4000f8e0209 */
[----:B------:R-:W-:Y:S02]  /*1070*/  UIMAD UR5, UR5, UR22, URZ ;  /* 0x00000016050572a4 */ /* 0x000fe4000f8e023f */
[----:B------:R-:W-:Y:S02]  /*1080*/  UIMAD.WIDE.U32 UR12, UR11, UR22, UR12 ;  /* 0x000000160b0c72a5 */ /* 0x000fe4000f8e000c */
[----:B------:R-:W-:Y:S01]  /*1090*/  UIMAD UR11, UR11, UR23, UR5 ;  /* 0x000000170b0b72a4 */ /* 0x000fe2000f8e0205 */
[----:B------:R-:W-:Y:S01]  /*10a0*/  ULDC UR22, c[0x0][0x608] ;  /* 0x0001820000167ab9 */ /* 0x000fe20000000800 */
[----:B------:R-:W-:Y:S02]  /*10b0*/  ULDC UR31, c[0x0][0x658] ;  /* 0x00019600001f7ab9 */ /* 0x000fe40000000800 */
[----:B------:R-:W-:Y:S01]  /*10c0*/  UIADD3 UR11, UR13, UR11, URZ ;  /* 0x0000000b0d0b7290 */ /* 0x000fe2000fffe03f */
[----:B------:R-:W-:Y:S01]  /*10d0*/  UMOV UR9, 0xffffffff ;  /* 0xffffffff00097882 */ /* 0x000fe20000000000 */
[----:B------:R-:W-:-:S02]  /*10e0*/  ULDC UR5, c[0x0][0x600] ;  /* 0x0001800000057ab9 */ /* 0x000fc40000000800 */
[----:B------:R-:W-:Y:S02]  /*10f0*/  USHF.R.U64 UR30, UR12, UR15, UR11 ;  /* 0x0000000f0c1e7299 */ /* 0x000fe4000800120b */
[----:B------:R-:W-:Y:S02]  /*1100*/  USHF.R.U32.HI UR12, URZ, UR15, UR11 ;  /* 0x0000000f3f0c7299 */ /* 0x000fe4000801160b */
[----:B------:R-:W-:Y:S01]  /*1110*/  USHF.L.U32 UR9, UR9, UR31, URZ ;  /* 0x0000001f09097299 */ /* 0x000fe2000800063f */
[----:B------:R-:W-:Y:S01]  /*1120*/  ULDC.64 UR10, c[0x0][0x640] ;  /* 0x00019000000a7ab9 */ /* 0x000fe20000000a00 */
[----:B------:R-:W-:Y:S01]  /*1130*/  USHF.R.U64 UR35, UR30, UR22, UR12 ;  /* 0x000000161e237299 */ /* 0x000fe2000800120c */
[----:B------:R-:W-:Y:S01]  /*1140*/  ISETP.NE.U32.AND P1, PT, RZ, UR10, PT ;  /* 0x0000000aff007c0c */ /* 0x000fe2000bf25070 */
[----:B------:R-:W-:Y:S02]  /*1150*/  USHF.R.U32.HI UR12, URZ, UR22, UR12 ;  /* 0x000000163f0c7299 */ /* 0x000fe4000801160c */
[----:B------:R-:W-:Y:S01]  /*1160*/  ULOP3.LUT UR15, URZ, UR9, URZ, 0x33, !UPT ;  /* 0x000000093f0f7292 */ /* 0x000fe2000f8e333f */
[----:B------:R-:W-:Y:S01]  /*1170*/  ISETP.NE.AND.EX P1, PT, RZ, UR11, PT, P1 ;  /* 0x0000000bff007c0c */ /* 0x000fe2000bf25310 */
[----:B------:R-:W-:-:S02]  /*1180*/  USHF.R.U64 UR36, UR35, UR31, UR12 ;  /* 0x0000001f23247299 */ /* 0x000fc4000800120c */
[----:B------:R-:W-:Y:S02]  /*1190*/  UIADD3 UR29, UR5, -0x1, URZ ;  /* 0xffffffff051d7890 */ /* 0x000fe4000fffe03f */
[----:B------:R-:W-:Y:S01]  /*11a0*/  USHF.R.U32.HI UR12, URZ, UR31, UR12 ;  /* 0x0000001f3f0c7299 */ /* 0x000fe2000801160c */
[----:B------:R-:W-:Y:S01]  /*11b0*/  ULDC UR32, c[0x0][0x648] ;  /* 0x0001920000207ab9 */ /* 0x000fe20000000800 */
[----:B------:R-:W-:Y:S01]  /*11c0*/  ULDC UR33, c[0x0][0x638] ;  /* 0x00018e0000217ab9 */ /* 0x000fe20000000800 */
[----:B------:R-:W-:Y:S01]  /*11d0*/  UMOV UR34, 0x1 ;  /* 0x0000000100227882 */ /* 0x000fe20000000000 */
[----:B------:R-:W-:-:S04]  /*11e0*/  UMOV UR9, UR36 ;  /* 0x0000002400097c82 */ /* 0x000fc80008000000 */
[----:B------:R-:W-:Y:S05]  /*11f0*/  @!P1 BRA `(.L_x_13) ;  /* 0x0000000000309947 */ /* 0x000fea0003800000 */
[----:B------:R-:W-:Y:S02]  /*1200*/  ULDC UR9, c[0x0][0x64c] ;  /* 0x0001930000097ab9 */ /* 0x000fe40000000800 */
        /* <DEDUP_REMOVED lines=8> */
[----:B------:R-:W-:-:S07]  /*1290*/  UIMAD.WIDE.U32.X UR10, UR28, UR11, UR26, UP1 ;  /* 0x0000000b1c0a72a5 */ /* 0x000fce00088e041a */
[----:B------:R-:W-:Y:S01]  /*12a0*/  UMOV UR9, UR10 ;  /* 0x0000000a00097c82 */ /* 0x000fe20008000000 */
[----:B------:R-:W-:-:S05]  /*12b0*/  UMOV UR12, UR11 ;  /* 0x0000000b000c7c82 */ /* 0x000fca0008000000 */
.L_x_13:
[----:B------:R-:W-:Y:S01]  /*12c0*/  USHF.R.U64 UR10, UR9, UR32, UR12 ;  /* 0x00000020090a7299 */ /* 0x000fe2000800120c */
[----:B--2---:R-:W-:Y:S01]  /*12d0*/  IMAD.U32 R6, RZ, RZ, UR4 ;  /* 0x00000004ff067e24 */ /* 0x004fe2000f8e00ff */
[----:B------:R-:W-:Y:S01]  /*12e0*/  USHF.L.U32 UR9, UR34, UR31, URZ ;  /* 0x0000001f22097299 */ /* 0x000fe2000800063f */
[----:B------:R-:W-:Y:S01]  /*12f0*/  IMAD.MOV.U32 R3, RZ, RZ, 0x1 ;  /* 0x00000001ff037424 */ /* 0x000fe200078e00ff */
[----:B------:R-:W-:Y:S02]  /*1300*/  ULOP3.LUT UR15, UR35, UR15, URZ, 0xc0, !UPT ;  /* 0x0000000f230f7292 */ /* 0x000fe4000f8ec03f */
[----:B------:R-:W-:Y:S01]  /*1310*/  UIADD3 UR11, -UR10, URZ, URZ ;  /* 0x0000003f0a0b7290 */ /* 0x000fe2000fffe13f */
[----:B------:R0:W-:Y:S01]  /*1320*/  STL [R1+0x70], R6 ;  /* 0x0000700601007387 */ /* 0x0001e20000100800 */
[----:B------:R-:W-:Y:S02]  /*1330*/  UIMAD UR15, UR9, UR10, UR15 ;  /* 0x0000000a090f72a4 */ /* 0x000fe4000f8e020f */
[----:B------:R-:W-:-:S02]  /*1340*/  ULOP3.LUT UR29, UR30, UR29, URZ, 0xc0, !UPT ;  /* 0x0000001d1e1d7292 */ /* 0x000fc4000f8ec03f */
[----:B------:R-:W-:Y:S01]  /*1350*/  UIMAD UR9, UR11, UR33, UR36 ;  /* 0x000000210b0972a4 */ /* 0x000fe2000f8e0224 */
[----:B------:R-:W-:Y:S02]  /*1360*/  ULDC UR10, c[0x0][0x610] ;  /* 0x00018400000a7ab9 */ /* 0x000fe40000000800 */
[----:B------:R-:W-:Y:S02]  /*1370*/  UIMAD UR8, UR15, UR10, UR8 ;  /* 0x0000000a0f0872a4 */ /* 0x000fe4000f8e0208 */
[----:B------:R-:W-:-:S04]  /*1380*/  UIMAD UR9, UR9, UR5, UR29 ;  /* 0x00000005090972a4 */ /* 0x000fc8000f8e021d */
[----:B------:R-:W-:Y:S02]  /*1390*/  USEL UR5, UR9, UR8, !UP2 ;  /* 0x0000000809057287 */ /* 0x000fe4000d000000 */
[----:B------:R-:W-:-:S04]  /*13a0*/  USEL UR8, UR8, UR9, !UP2 ;  /* 0x0000000908087287 */ /* 0x000fc8000d000000 */
[----:B------:R-:W-:Y:S02]  /*13b0*/  IMAD.U32 R5, RZ, RZ, UR5 ;  /* 0x00000005ff057e24 */ /* 0x000fe4000f8e00ff */
[----:B------:R-:W-:-:S05]  /*13c0*/  IMAD.U32 R4, RZ, RZ, UR8 ;  /* 0x00000008ff047e24 */ /* 0x000fca000f8e00ff */
[----:B------:R0:W-:Y:S04]  /*13d0*/  STL [R1+0x80], R4 ;  /* 0x0000800401007387 */ /* 0x0001e80000100800 */
[----:B------:R0:W-:Y:S02]  /*13e0*/  STL [R1+0x84], R5 ;  /* 0x0000840501007387 */ /* 0x0001e40000100800 */
.L_x_11:
[----:B------:R-:W-:Y:S05]  /*13f0*/  @!P2 BRA `(.L_x_14) ;  /* 0x00000000000ca947 */ /* 0x000fea0003800000 */
[----:B------:R-:W-:Y:S01]  /*1400*/  UCGABAR_WAIT ;  /* 0x0000000000007dc7 */ /* 0x000fe20008000000 */
[----:B------:R-:W-:Y:S01]  /*1410*/  CCTL.IVALL ;  /* 0x00000000ff00798f */ /* 0x000fe20002000000 */
[----:B------:R-:W-:Y:S05]  /*1420*/  BRA `(.L_x_15) ;  /* 0x0000000000047947 */ /* 0x000fea0003800000 */
.L_x_14:
[----:B------:R-:W-:Y:S06]  /*1430*/  BAR.SYNC.DEFER_BLOCKING 0x0 ;  /* 0x0000000000007b1d */ /* 0x000fec0000010000 */
.L_x_15:
[----:B------:R-:W-:Y:S02]  /*1440*/  ULDC UR4, c[0x0][0x28c] ;  /* 0x0000a30000047ab9 */ /* 0x000fe40000000800 */
[----:B------:R-:W-:-:S04]  /*1450*/  UIADD3 UR4, UR4, 0x7f, URZ ;  /* 0x0000007f04047890 */ /* 0x000fc8000fffe03f */
[----:B------:R-:W-:-:S04]  /*1460*/  USHF.R.S32.HI UR5, URZ, 0x1f, UR4 ;  /* 0x0000001f3f057899 */ /* 0x000fc80008011404 */
[----:B------:R-:W-:-:S04]  /*1470*/  ULEA.HI UR5, UR5, UR4, URZ, 0x7 ;  /* 0x0000000405057291 */ /* 0x000fc8000f8f383f */
[----:B------:R-:W-:Y:S01]  /*1480*/  USHF.R.S32.HI UR13, URZ, 0x7, UR5 ;  /* 0x000000073f0d7899 */ /* 0x000fe20008011405 */
[----:B------:R-:W-:Y:S11]  /*1490*/  @!P3 BRA `(.L_x_16) ;  /* 0x000000dc0054b947 */ /* 0x000ff60003800000 */
[----:B------:R-:W-:-:S06]  /*14a0*/  UISETP.GT.U32.AND UP1, UPT, UR20, 0x1, UPT ;  /* 0x000000011400788c */ /* 0x000fcc000bf24070 */
[----:B------:R-:W-:-:S13]  /*14b0*/  PLOP3.LUT P1, PT, PT, PT, UP1, 0x80, 0x0 ;  /* 0x000000000000781c */ /* 0x000fda0003f2f018 */
[----:B------:R-:W-:Y:S05]  /*14c0*/  @P1 EXIT ;  /* 0x000000000000194d */ /* 0x000fea0003800000 */
.L_x_17:
[----:B------:R-:W-:-:S08]  /*14d0*/  NOP ;  /* 0x0000000000007918 */ /* 0x000fd00000000000 */
[----:B------:R-:W1:Y:S02]  /*14e0*/  USETMAXREG.TRY_ALLOC.CTAPOOL UP1, 0xe8 ;  /* 0x000000e8000079c8 */ /* 0x000e640008020600 */
[----:B-1----:R-:W-:-:S13]  /*14f0*/  PLOP3.LUT P1, PT, PT, PT, UP1, 0x80, 0x0 ;  /* 0x000000000000781c */ /* 0x002fda0003f2f018 */
[----:B------:R-:W-:Y:S05]  /*1500*/  @!P1 BRA `(.L_x_17) ;  /* 0xfffffffc00f09947 */ /* 0x000fea000383ffff */
[----:B------:R-:W-:-:S13]  /*1510*/  LOP3.LUT P1, RZ, R3, 0xff, RZ, 0xc0, !PT ;  /* 0x000000ff03ff7812 */ /* 0x000fda000782c0ff */
[----:B------:R-:W-:Y:S05]  /*1520*/  @!P1 EXIT ;  /* 0x000000000000994d */ /* 0x000fea0003800000 */
[----:B------:R-:W1:Y:S01]  /*1530*/  S2UR UR4, SR_CgaCtaId ;  /* 0x00000000000479c3 */ /* 0x000e620000008800 */
[CC--:B------:R-:W-:Y:S01]  /*1540*/  LEA.HI R0, R7.reuse, R2.reuse, RZ, 0x2 ;  /* 0x0000000207007211 */ /* 0x0c0fe200078f10ff */
[----:B------:R-:W-:Y:S01]  /*1550*/  UIADD3 UR6, UR21, -0x1, URZ ;  /* 0xffffffff15067890 */ /* 0x000fe2000fffe03f */
[----:B------:R-:W-:Y:S01]  /*1560*/  LEA.HI R7, R7, R2, RZ, 0x5 ;  /* 0x0000000207077211 */ /* 0x000fe200078f28ff */
[----:B------:R-:W-:Y:S01]  /*1570*/  UMOV UR12, 0x400 ;  /* 0x00000400000c7882 */ /* 0x000fe20000000000 */
[--C-:B0-2---:R-:W-:Y:S01]  /*1580*/  SHF.R.S32.HI R4, RZ, 0x2, R0.reuse ;  /* 0x00000002ff047819 */ /* 0x105fe20000011400 */
[----:B------:R-:W-:Y:S01]  /*1590*/  USHF.R.U32.HI UR5, URZ, 0x2, UR13 ;  /* 0x000000023f057899 */ /* 0x000fe2000801160d */
[----:B------:R-:W-:Y:S01]  /*15a0*/  SHF.R.S32.HI R3, RZ, 0x1f, R0 ;  /* 0x0000001fff037819 */ /* 0x000fe20000011400 */
[----:B------:R-:W-:Y:S01]  /*15b0*/  UISETP.LT.AND UP1, UPT, UR13, 0x1, UPT ;  /* 0x000000010d00788c */ /* 0x000fe2000bf21270 */
[----:B------:R-:W-:Y:S01]  /*15c0*/  SHF.R.S32.HI R7, RZ, 0x5, R7 ;  /* 0x00000005ff077819 */ /* 0x000fe20000011407 */
[----:B------:R-:W-:Y:S01]  /*15d0*/  ULOP3.LUT UR15, UR13, 0x3, URZ, 0xc0, !UPT ;  /* 0x000000030d0f7892 */ /* 0x000fe2000f8ec03f */
[----:B------:R-:W-:Y:S01]  /*15e0*/  LEA.HI R3, R3, R4, RZ, 0x3 ;  /* 0x0000000403037211 */ /* 0x000fe200078f18ff */
[----:B------:R-:W-:-:S02]  /*15f0*/  ULOP3.LUT UR5, UR5, 0x1, URZ, 0xc0, !UPT ;  /* 0x0000000105057892 */ /* 0x000fc4000f8ec03f */
[----:B------:R-:W-:Y:S01]  /*1600*/  USEL UR20, UR13, 0x1, UP1 ;  /* 0x000000010d147887 */ /* 0x000fe20008800000 */
[----:B------:R-:W-:Y:S01]  /*1610*/  LOP3.LUT R3, R3, 0xfffffff8, RZ, 0xc0, !PT ;  /* 0xfffffff803037812 */ /* 0x000fe200078ec0ff */
[----:B------:R-:W-:Y:S02]  /*1620*/  USEL UR15, UR15, URZ, !UP0 ;  /* 0x0000003f0f0f7287 */ /* 0x000fe4000c000000 */
[----:B------:R-:W-:Y:S02]  /*1630*/  UISETP.NE.AND UP1, UPT, UR6, URZ, UPT ;  /* 0x0000003f0600728c */ /* 0x000fe4000bf25270 */
[----:B------:R-:W-:Y:S01]  /*1640*/  IMAD.IADD R4, R4, 0x1, -R3 ;  /* 0x0000000104047824 */ /* 0x000fe200078e0a03 */
[----:B------:R-:W-:Y:S01]  /*1650*/  LOP3.LUT R3, R0, 0xfffffffc, RZ, 0xc0, !PT ;  /* 0xfffffffc00037812 */ /* 0x000fe200078ec0ff */
[----:B------:R-:W-:Y:S02]  /*1660*/  UISETP.EQ.U32.AND UP0, UPT, UR5, 0x1, !UP0 ;  /* 0x000000010500788c */ /* 0x000fe4000c702070 */
[----:B-1----:R-:W-:Y:S01]  /*1670*/  ULEA UR12, UR4, UR12, 0x18 ;  /* 0x0000000c040c7291 */ /* 0x002fe2000f8ec03f */
[--C-:B------:R-:W-:Y:S01]  /*1680*/  SHF.R.S32.HI R5, RZ, 0x1f, R4.reuse ;  /* 0x0000001fff057819 */ /* 0x100fe20000011404 */
[----:B------:R-:W-:Y:S01]  /*1690*/  USHF.L.U32 UR4, UR6, 0x3, URZ ;  /* 0x0000000306047899 */ /* 0x000fe2000800063f */
[C-C-:B------:R-:W-:Y:S01]  /*16a0*/  IMAD R0, R7.reuse, -0x10, -R4.reuse ;  /* 0xfffffff007007824 */ /* 0x140fe200078e0a04 */
[----:B------:R-:W-:Y:S01]  /*16b0*/  UIADD3 UR28, UR12, 0x50, URZ ;  /* 0x000000500c1c7890 */ /* 0x000fe2000fffe03f */
[----:B------:R-:W-:Y:S01]  /*16c0*/  IMAD.IADD R6, R2, 0x1, -R3 ;  /* 0x0000000102067824 */ /* 0x000fe200078e0a03 */
[----:B------:R-:W-:Y:S01]  /*16d0*/  ULOP3.LUT UR4, UR4, 0x8, URZ, 0xc0, !UPT ;  /* 0x0000000804047892 */ /* 0x000fe2000f8ec03f */
[----:B------:R-:W-:Y:S01]  /*16e0*/  IMAD.WIDE R2, R7, 0x10, R4 ;  /* 0x0000001007027825 */ /* 0x000fe200078e0204 */
[----:B------:R-:W-:-:S02]  /*16f0*/  ULOP3.LUT UR26, UR7, 0x1, URZ, 0xfc, !UPT ;  /* 0x00000001071a7892 */ /* 0x000fc4000f8efc3f */
[----:B------:R-:W-:Y:S01]  /*1700*/  ULOP3.LUT UR30, UR4, 0x8, URZ, 0x3c, !UPT ;  /* 0x00000008041e7892 */ /* 0x000fe2000f8e3c3f */
[----:B------:R0:W-:Y:S01]  /*1710*/  STL [R1+0x88], R6 ;  /* 0x0000880601007387 */ /* 0x0001e20000100800 */
[----:B------:R-:W-:Y:S02]  /*1720*/  ULOP3.LUT UR22, UR4, 0x18, URZ, 0x3c, !UPT ;  /* 0x0000001804167892 */ /* 0x000fe4000f8e3c3f */
[----:B------:R-:W-:Y:S01]  /*1730*/  USHF.L.U32 UR27, UR13, 0x1, URZ ;  /* 0x000000010d1b7899 */ /* 0x000fe2000800063f */
[----:B------:R-:W-:Y:S01]  /*1740*/  ULDC UR4, c[0x0][0x284] ;  /* 0x0000a10000047ab9 */ /* 0x000fe20000000800 */
[----:B------:R-:W-:Y:S01]  /*1750*/  UIADD3 UR20, -UR20, UR13, URZ ;  /* 0x0000000d14147290 */ /* 0x000fe2000fffe13f */
[----:B------:R-:W-:Y:S01]  /*1760*/  VIADD R0, R0, UR4 ;  /* 0x0000000400007c36 */ /* 0x000fe20008000000 */
[----:B------:R-:W-:Y:S02]  /*1770*/  USEL UR29, URZ, 0x1, UP1 ;  /* 0x000000013f1d7887 */ /* 0x000fe40008800000 */
[----:B------:R-:W-:-:S02]  /*1780*/  ULEA UR21, UR21, UR28, 0x3 ;  /* 0x0000001c15157291 */ /* 0x000fc4000f8e183f */
[----:B------:R0:W-:Y:S01]  /*1790*/  STL [R1+0x8c], R0 ;  /* 0x00008c0001007387 */ /* 0x0001e20000100800 */
[----:B------:R-:W-:-:S03]  /*17a0*/  USEL UR23, URZ, 0x1, !UP0 ;  /* 0x000000013f177887 */ /* 0x000fc6000c000000 */
[----:B------:R0:W-:Y:S09]  /*17b0*/  STL.64 [R1+0x90], R2 ;  /* 0x0000900201007387 */ /* 0x0001f20000100a00 */
.L_x_300:
[----:B0-----:R-:W-:Y:S01]  /*17c0*/  IMAD.U32 R0, RZ, RZ, UR29 ;  /* 0x0000001dff007e24 */ /* 0x001fe2000f8e00ff */
[----:B--2---:R-:W0:Y:S01]  /*17d0*/  LDC R2, c[0x0][0x28c] ;  /* 0x0000a300ff027b82 */ /* 0x004e220000000800 */
[----:B------:R-:W-:Y:S01]  /*17e0*/  UMOV UR4, URZ ;  /* 0x0000003f00047c82 */ /* 0x000fe20008000000 */
[----:B------:R-:W-:Y:S02]  /*17f0*/  UMOV UR31, UR15 ;  /* 0x0000000f001f7c82 */ /* 0x000fe40008000000 */
[----:B------:R-:W-:-:S04]  /*1800*/  SHF.L.U32 R0, R0, 0x1f, RZ ;  /* 0x0000001f00007819 */ /* 0x000fc800000006ff */
[----:B-1----:R-:W1:Y:S01]  /*1810*/  SYNCS.PHASECHK.TRANS64.TRYWAIT P1, [UR21+-0x8], R0 ;  /* 0xfffff800ff0075a7 */ /* 0x002e620008020155 */
[----:B0-----:R-:W-:Y:S01]  /*1820*/  ISETP.GE.AND P2, PT, R2, 0x1, PT ;  /* 0x000000010200780c */ /* 0x001fe20003f46270 */
[----:B-1--4-:R-:W-:-:S12]  /*1830*/  @!P1 BRA `(.L_x_18) ;  /* 0x000000e800b49947 */ /* 0x012fd80003800000 */
.L_x_322:
[----:B------:R1:W-:Y:S01]  /*1840*/  STL [R1+0x6c], RZ ;  /* 0x00006cff01007387 */ /* 0x0003e20000100800 */
[----:B------:R-:W-:Y:S01]  /*1850*/  UMOV UR32, UR23 ;  /* 0x0000001700207c82 */ /* 0x000fe20008000000 */
[----:B------:R-:W-:Y:S01]  /*1860*/  UMOV UR5, URZ ;  /* 0x0000003f00057c82 */ /* 0x000fe20008000000 */
[----:B------:R-:W-:Y:S01]  /*1870*/  UMOV UR6, URZ ;  /* 0x0000003f00067c82 */ /* 0x000fe20008000000 */
[----:B------:R1:W-:Y:S01]  /*1880*/  STL [R1+0x68], RZ ;  /* 0x000068ff01007387 */ /* 0x0003e20000100800 */
[----:B0-----:R-:W-:Y:S01]  /*1890*/  IMAD.MOV.U32 R0, RZ, RZ, RZ ;  /* 0x000000ffff007224 */ /* 0x001fe200078e00ff */
[----:B------:R-:W-:Y:S02]  /*18a0*/  CS2R R2, SRZ ;  /* 0x0000000000027805 */ /* 0x000fe4000001ff00 */
[----:B------:R-:W-:Y:S01]  /*18b0*/  CS2R R4, SRZ ;  /* 0x0000000000047805 */ /* 0x000fe2000001ff00 */
[----:B------:R1:W-:Y:S01]  /*18c0*/  STL [R1+0x64], RZ ;  /* 0x000064ff01007387 */ /* 0x0003e20000100800 */
[----:B------:R-:W-:-:S02]  /*18d0*/  CS2R R6, SRZ ;  /* 0x0000000000067805 */ /* 0x000fc4000001ff00 */
[----:B------:R-:W-:Y:S02]  /*18e0*/  CS2R R8, SRZ ;  /* 0x0000000000087805 */ /* 0x000fe4000001ff00 */
[----:B------:R-:W-:Y:S01]  /*18f0*/  CS2R R10, SRZ ;  /* 0x00000000000a7805 */ /* 0x000fe2000001ff00 */
[----:B------:R1:W-:Y:S01]  /*1900*/  STL [R1+0x60], RZ ;  /* 0x000060ff01007387 */ /* 0x0003e20000100800 */
[----:B------:R-:W-:Y:S02]  /*1910*/  CS2R R12, SRZ ;  /* 0x00000000000c7805 */ /* 0x000fe4000001ff00 */
        /* <DEDUP_REMOVED lines=56> */
[----:B------:R-:W-:Y:S01]  /*1ca0*/  CS2R R226, SRZ ;  /* 0x0000000000e27805 */ /* 0x000fe2000001ff00 */
[----:B------:R-:W-:Y:S01]  /*1cb0*/  IMAD.MOV.U32 R228, RZ, RZ, RZ ;  /* 0x000000ffffe47224 */ /* 0x000fe200078e00ff */
[----:B------:R1:W-:Y:S01]  /*1cc0*/  STL [R1+0x24], RZ ;  /* 0x000024ff01007387 */ /* 0x0003e20000100800 */
[----:B------:R-:W-:Y:S02]  /*1cd0*/  CS2R R24, SRZ ;  /* 0x0000000000187805 */ /* 0x000fe4000001ff00 */
[----:B------:R-:W-:-:S02]  /*1ce0*/  CS2R R26, SRZ ;  /* 0x00000000001a7805 */ /* 0x000fc4000001ff00 */
[----:B------:R-:W-:Y:S01]  /*1cf0*/  CS2R R28, SRZ ;  /* 0x00000000001c7805 */ /* 0x000fe2000001ff00 */
[----:B------:R1:W-:Y:S01]  /*1d00*/  STL [R1+0x20], RZ ;  /* 0x000020ff01007387 */ /* 0x0003e20000100800 */
[----:B------:R-:W-:Y:S02]  /*1d10*/  CS2R R30, SRZ ;  /* 0x00000000001e7805 */ /* 0x000fe4000001ff00 */
[----:B------:R-:W-:Y:S02]  /*1d20*/  CS2R R32, SRZ ;  /* 0x0000000000207805 */ /* 0x000fe4000001ff00 */
[----:B------:R-:W-:Y:S01]  /*1d30*/  CS2R R34, SRZ ;  /* 0x0000000000227805 */ /* 0x000fe2000001ff00 */
        /* <DEDUP_REMOVED lines=28> */
[----:B------:R1:W-:Y:S01]  /*1f00*/  STL [R1], RZ ;  /* 0x000000ff01007387 */ /* 0x0003e20000100800 */
[----:B------:R-:W-:Y:S02]  /*1f10*/  CS2R R78, SRZ ;  /* 0x00000000004e7805 */ /* 0x000fe4000001ff00 */
[----:B------:R-:W-:Y:S02]  /*1f20*/  CS2R R80, SRZ ;  /* 0x0000000000507805 */ /* 0x000fe4000001ff00 */
[----:B------:R-:W-:Y:S02]  /*1f30*/  CS2R R82, SRZ ;  /* 0x0000000000527805 */ /* 0x000fe4000001ff00 */
[----:B------:R-:W-:Y:S02]  /*1f40*/  CS2R R84, SRZ ;  /* 0x0000000000547805 */ /* 0x000fe4000001ff00 */
[----:B------:R-:W-:-:S02]  /*1f50*/  CS2R R86, SRZ ;  /* 0x0000000000567805 */ /* 0x000fc4000001ff00 */
[----:B------:R-:W-:Y:S02]  /*1f60*/  CS2R R88, SRZ ;  /* 0x0000000000587805 */ /* 0x000fe4000001ff00 */
        /* <DEDUP_REMOVED lines=30> */
[----:B------:R-:W-:Y:S01]  /*2150*/  CS2R R150, SRZ ;  /* 0x0000000000967805 */ /* 0x000fe2000001ff00 */
[----:B-1----:R-:W-:Y:S06]  /*2160*/  @!P2 BRA `(.L_x_19) ;  /* 0x0000001000a0a947 */ /* 0x002fec0003800000 */
[----:B------:R-:W-:-:S06]  /*2170*/  UISETP.NE.AND UP0, UPT, UR26, 0x3, UPT ;  /* 0x000000031a00788c */ /* 0x000fcc000bf05270 */
[----:B------:R-:W-:-:S13]  /*2180*/  PLOP3.LUT P2, PT, PT, PT, UP0, 0x80, 0x0 ;  /* 0x000000000000781c */ /* 0x000fda0003f4f008 */
[----:B------:R-:W-:Y:S05]  /*2190*/  @!P2 BRA `(.L_x_20) ;  /* 0x000000000004a947 */ /* 0x000fea0003800000 */
[----:B------:R-:W-:Y:S01]  /*21a0*/  BPT.TRAP 0x1 ;  /* 0x000000040000795c */ /* 0x000fe20000300000 */
.L_x_20:
[----:B------:R-:W-:Y:S01]  /*21b0*/  ULEA UR4, UR15, UR12, 0x3 ;  /* 0x0000000c0f047291 */ /* 0x000fe2000f8e183f */
[----:B------:R-:W-:-:S05]  /*21c0*/  IMAD.U32 R0, RZ, RZ, UR23 ;  /* 0x00000017ff007e24 */ /* 0x000fca000f8e00ff */
[----:B------:R-:W-:-:S04]  /*21d0*/  SHF.L.U32 R0, R0, 0x1f, RZ ;  /* 0x0000001f00007819 */ /* 0x000fc800000006ff */
[----:B------:R0:W1:Y:S01]  /*21e0*/  SYNCS.PHASECHK.TRANS64.TRYWAIT P1, [UR4], R0 ;  /* 0x00000000ff0075a7 */ /* 0x0000620008020144 */
[----:B------:R-:W-:Y:S05]  /*21f0*/  @!P2 BRA `(.L_x_21) ;  /* 0x000000000004a947 */ /* 0x000fea0003800000 */
[----:B------:R-:W-:Y:S01]  /*2200*/  BPT.TRAP 0x1 ;  /* 0x000000040000795c */ /* 0x000fe20000300000 */
.L_x_21:
[----:B-1----:R-:W-:Y:S05]  /*2210*/  @P1 BRA `(.L_x_22) ;  /* 0x0000000000081947 */ /* 0x002fea0003800000 */
[----:B------:R-:W1:Y:S02]  /*2220*/  SYNCS.PHASECHK.TRANS64.TRYWAIT P1, [UR4], R0 ;  /* 0x00000000ff0075a7 */ /* 0x000e640008020144 */
[----:B-1----:R-:W-:Y:S05]  /*2230*/  @!P1 BRA `(.L_x_23) ;  /* 0x000000e0004c9947 */ /* 0x002fea0003800000 */
.L_x_22:
[----:B------:R-:W-:Y:S01]  /*2240*/  UIADD3 UR4, UR12, 0x180, URZ ;  /* 0x000001800c047890 */ /* 0x000fe2000fffe03f */
[----:B------:R-:W-:Y:S01]  /*2250*/  WARPGROUP.ARRIVE ;  /* 0x00000000000079c5 */ /* 0x000fe20000000000 */
[----:B------:R-:W-:Y:S01]  /*2260*/  UIADD3 UR5, UR12, 0x8180, URZ ;  /* 0x000081800c057890 */ /* 0x000fe2000fffe03f */
[----:B------:R2:W-:Y:S01]  /*2270*/  STL [R1+0x6c], RZ ;  /* 0x00006cff01007387 */ /* 0x0005e20000100800 */
[----:B------:R-:W-:Y:S01]  /*2280*/  USHF.R.U32.HI UR4, URZ, 0x4, UR4 ;  /* 0x000000043f047899 */ /* 0x000fe20008011604 */
[----:B01----:R-:W-:Y:S01]  /*2290*/  IMAD.MOV.U32 R0, RZ, RZ, RZ ;  /* 0x000000ffff007224 */ /* 0x003fe200078e00ff */
[----:B------:R-:W-:Y:S01]  /*22a0*/  USHF.R.U32.HI UR5, URZ, 0x4, UR5 ;  /* 0x000000043f057899 */ /* 0x000fe20008011605 */
[----:B------:R2:W-:Y:S01]  /*22b0*/  STL [R1+0x68], RZ ;  /* 0x000068ff01007387 */ /* 0x0005e20000100800 */
[----:B------:R-:W-:Y:S01]  /*22c0*/  ULOP3.LUT UR4, UR4, 0x3fff, URZ, 0xc0, !UPT ;  /* 0x00003fff04047892 */ /* 0x000fe2000f8ec03f */
[----:B------:R-:W-:Y:S01]  /*22d0*/  CS2R R2, SRZ ;  /* 0x0000000000027805 */ /* 0x000fe2000001ff00 */
[----:B------:R-:W-:Y:S01]  /*22e0*/  ULOP3.LUT UR5, UR5, 0x3fff, URZ, 0xc0, !UPT ;  /* 0x00003fff05057892 */ /* 0x000fe2000f8ec03f */
[----:B------:R2:W-:Y:S01]  /*22f0*/  STL [R1+0x64], RZ ;  /* 0x000064ff01007387 */ /* 0x0005e20000100800 */
[----:B------:R-:W-:Y:S01]  /*2300*/  ULOP3.LUT UR4, UR4, 0x10000, URZ, 0xfc, !UPT ;  /* 0x0001000004047892 */ /* 0x000fe2000f8efc3f */
[----:B------:R-:W-:Y:S01]  /*2310*/  CS2R R4, SRZ ;  /* 0x0000000000047805 */ /* 0x000fe2000001ff00 */
[----:B------:R-:W-:Y:S01]  /*2320*/  ULOP3.LUT UR5, UR5, 0x10000, URZ, 0xfc, !UPT ;  /* 0x0001000005057892 */ /* 0x000fe2000f8efc3f */
[----:B------:R2:W-:Y:S01]  /*2330*/  STL [R1+0x60], RZ ;  /* 0x000060ff01007387 */ /* 0x0005e20000100800 */
[----:B------:R-:W-:Y:S01]  /*2340*/  ULEA UR4, UR15, UR4, 0x9 ;  /* 0x000000040f047291 */ /* 0x000fe2000f8e483f */
[----:B------:R-:W-:Y:S01]  /*2350*/  CS2R R6, SRZ ;  /* 0x0000000000067805 */ /* 0x000fe2000001ff00 */
[----:B------:R-:W-:Y:S01]  /*2360*/  ULEA UR5, UR15, UR5, 0xb ;  /* 0x000000050f057291 */ /* 0x000fe2000f8e583f */
[----:B------:R2:W-:Y:S01]  /*2370*/  STL [R1+0x5c], RZ ;  /* 0x00005cff01007387 */ /* 0x0005e20000100800 */
[----:B------:R-:W-:Y:S01]  /*2380*/  UMOV UR9, 0x40000040 ;  /* 0x4000004000097882 */ /* 0x000fe20000000000 */
[----:B------:R-:W-:Y:S01]  /*2390*/  UMOV UR11, 0x40000040 ;  /* 0x40000040000b7882 */ /* 0x000fe20000000000 */
[----:B------:R-:W-:Y:S01]  /*23a0*/  CS2R R8, SRZ ;  /* 0x0000000000087805 */ /* 0x000fe2000001ff00 */
[----:B------:R-:W-:Y:S01]  /*23b0*/  UMOV UR8, UR4 ;  /* 0x0000000400087c82 */ /* 0x000fe20008000000 */
[----:B------:R2:W-:Y:S01]  /*23c0*/  STL [R1+0x58], RZ ;  /* 0x000058ff01007387 */ /* 0x0005e20000100800 */
[----:B------:R-:W-:Y:S01]  /*23d0*/  UMOV UR10, UR5 ;  /* 0x00000005000a7c82 */ /* 0x000fe20008000000 */
[----:B------:R-:W-:Y:S01]  /*23e0*/  CS2R R10, SRZ ;  /* 0x00000000000a7805 */ /* 0x000fe2000001ff00 */
[----:B------:R-:W-:Y:S01]  /*23f0*/  QGMMA.64x256x32.F32.E5M2.E5M2 R24, gdesc[UR8], RZ, !UPT ;  /* 0x03e00000081879f3 */ /* 0x000fe2000c7038ff */
[----:B------:R-:W-:Y:S01]  /*2400*/  UIADD3 UR8, UR4, 0x2, URZ ;  /* 0x0000000204087890 */ /* 0x000fe2000fffe03f */
[----:B------:R2:W-:Y:S01]  /*2410*/  STL [R1+0x54], RZ ;  /* 0x000054ff01007387 */ /* 0x0005e20000100800 */
[----:B------:R-:W-:Y:S01]  /*2420*/  UIADD3 UR10, UR5, 0x2, URZ ;  /* 0x00000002050a7890 */ /* 0x000fe2000fffe03f */
[----:B------:R-:W-:Y:S01]  /*2430*/  CS2R R12, SRZ ;  /* 0x00000000000c7805 */ /* 0x000fe2000001ff00 */
[----:B------:R-:W-:Y:S01]  /*2440*/  UMOV UR9, 0x40000040 ;  /* 0x4000004000097882 */ /* 0x000fe20000000000 */
[----:B------:R-:W-:Y:S01]  /*2450*/  UMOV UR11, 0x40000040 ;  /* 0x40000040000b7882 */ /* 0x000fe20000000000 */
        /* <DEDUP_REMOVED lines=57> */
[----:B------:R-:W-:Y:S01]  /*27f0*/  CS2R R226, SRZ ;  /* 0x0000000000e27805 */ /* 0x000fe2000001ff00 */
[----:B------:R-:W-:-:S02]  /*2800*/  IMAD.MOV.U32 R228, RZ, RZ, RZ ;  /* 0x000000ffffe47224 */ /* 0x000fc400078e00ff */
[----:B------:R2:W-:Y:S04]  /*2810*/  STL [R1+0x14], RZ ;  /* 0x000014ff01007387 */ /* 0x0005e80000100800 */
[----:B------:R2:W-:Y:S04]  /*2820*/  STL [R1+0x10], RZ ;  /* 0x000010ff01007387 */ /* 0x0005e80000100800 */
[----:B------:R2:W-:Y:S04]  /*2830*/  STL [R1+0xc], RZ ;  /* 0x00000cff01007387 */ /* 0x0005e80000100800 */
[----:B------:R2:W-:Y:S04]  /*2840*/  STL [R1+0x8], RZ ;  /* 0x000008ff01007387 */ /* 0x0005e80000100800 */
[----:B------:R2:W-:Y:S04]  /*2850*/  STL [R1+0x4], RZ ;  /* 0x000004ff01007387 */ /* 0x0005e80000100800 */
[----:B------:R2:W-:Y:S01]  /*2860*/  STL [R1], RZ ;  /* 0x000000ff01007387 */ /* 0x0005e20000100800 */
[----:B------:R-:W-:Y:S01]  /*2870*/  QGMMA.64x256x32.F32.E5M2.E5M2 R24, gdesc[UR8], R24 ;  /* 0x03e00000081879f3 */ /* 0x000fe20008703818 */
[----:B------:R-:W-:-:S02]  /*2880*/  UIADD3 UR8, UR4, 0x4, URZ ;  /* 0x0000000404087890 */ /* 0x000fc4000fffe03f */
[----:B------:R-:W-:Y:S01]  /*2890*/  UIADD3 UR10, UR5, 0x4, URZ ;  /* 0x00000004050a7890 */ /* 0x000fe2000fffe03f */
[----:B------:R-:W-:Y:S01]  /*28a0*/  UMOV UR9, 0x40000040 ;  /* 0x4000004000097882 */ /* 0x000fe20000000000 */
[----:B------:R-:W-:-:S15]  /*28b0*/  UMOV UR11, 0x40000040 ;  /* 0x40000040000b7882 */ /* 0x000fde0000000000 */
[----:B------:R-:W-:-:S08]  /*28c0*/  NOP ;  /* 0x0000000000007918 */ /* 0x000fd00000000000 */
[----:B------:R-:W-:Y:S01]  /*28d0*/  QGMMA.64x256x32.F32.E5M2.E5M2 R24, gdesc[UR8], R24 ;  /* 0x03e00000081879f3 */ /* 0x000fe20008703818 */
[----:B------:R-:W-:Y:S02]  /*28e0*/  UIADD3 UR10, UR5, 0x6, URZ ;  /* 0x00000006050a7890 */ /* 0x000fe4000fffe03f */
[----:B------:R-:W-:Y:S01]  /*28f0*/  UIADD3 UR8, UR4, 0x6, URZ ;  /* 0x0000000604087890 */ /* 0x000fe2000fffe03f */
[----:B------:R-:W-:Y:S01]  /*2900*/  ULDC UR5, c[0x0][0x50c] ;  /* 0x0001430000057ab9 */ /* 0x000fe20000000800 */
[----:B------:R-:W-:Y:S01]  /*2910*/  UMOV UR9, 0x40000040 ;  /* 0x4000004000097882 */ /* 0x000fe20000000000 */
[----:B------:R-:W-:Y:S01]  /*2920*/  UISETP.NE.AND UP0, UPT, UR5, 0x4, UPT ;  /* 0x000000040500788c */ /* 0x000fe2000bf05270 */
[----:B------:R-:W-:Y:S01]  /*2930*/  UMOV UR11, 0x40000040 ;  /* 0x40000040000b7882 */ /* 0x000fe20000000000 */
[----:B------:R-:W-:Y:S02]  /*2940*/  UMOV UR4, 0x4 ;  /* 0x0000000400047882 */ /* 0x000fe40000000000 */
[----:B------:R-:W-:-:S06]  /*2950*/  USEL UR5, URZ, 0x1, UP0 ;  /* 0x000000013f057887 */ /* 0x000fcc0008000000 */
[----:B------:R-:W-:-:S12]  /*2960*/  ISETP.NE.AND P1, PT, RZ, UR5, PT ;  /* 0x00000005ff007c0c */ /* 0x000fd8000bf25270 */
[----:B------:R-:W-:Y:S01]  /*2970*/  QGMMA.64x256x32.F32.E5M2.E5M2 R24, gdesc[UR8], R24, gsb0 ;  /* 0x03e00000081879f3 */ /* 0x000fe20008003818 */
[----:B--2---:R-:W-:Y:S05]  /*2980*/  @!P1 BRA `(.L_x_24) ;  /* 0x0000000800809947 */ /* 0x004fea0003800000 */
[----:B------:R-:W-:Y:S02]  /*2990*/  WARPGROUP.DEPBAR.LE gsb0, 0x0 ;  /* 0x00008000000079c5 */ /* 0x000fe40000010000 */
[----:B------:R-:W-:-:S01]  /*29a0*/  FADD R227, RZ, R25 ;  /* 0x00000019ffe37221 */ /* 0x000fc20000000000 */
[----:B------:R-:W-:Y:S01]  /*29b0*/  FADD R228, RZ, R24 ;  /* 0x00000018ffe47221 */ /* 0x000fe20000000000 */
[----:B------:R-:W-:-:S01]  /*29c0*/  FADD R226, RZ, R26 ;  /* 0x0000001affe27221 */ /* 0x000fc20000000000 */
[----:B------:R-:W-:Y:S01]  /*29d0*/  FADD R225, RZ, R27 ;  /* 0x0000001bffe17221 */ /* 0x000fe20000000000 */
[----:B------:R-:W-:-:S01]  /*29e0*/  FADD R224, RZ, R28 ;  /* 0x0000001cffe07221 */ /* 0x000fc20000000000 */
[----:B------:R0:W-:Y:S01]  /*29f0*/  STL [R1+0x9c], R227 ;  /* 0x00009ce301007387 */ /* 0x0001e20000100800 */
[----:B------:R-:W-:-:S01]  /*2a00*/  FADD R223, RZ, R29 ;  /* 0x0000001dffdf7221 */ /* 0x000fc20000000000 */
[----:B------:R-:W-:Y:S01]  /*2a10*/  FADD R222, RZ, R30 ;  /* 0x0000001effde7221 */ /* 0x000fe20000000000 */
[----:B------:R-:W-:-:S01]  /*2a20*/  FADD R221, RZ, R31 ;  /* 0x0000001fffdd7221 */ /* 0x000fc20000000000 */
[----:B------:R-:W-:Y:S01]  /*2a30*/  FADD R220, RZ, R32 ;  /* 0x00000020ffdc7221 */ /* 0x000fe20000000000 */
[----:B------:R-:W-:-:S01]  /*2a40*/  FADD R219, RZ, R33 ;  /* 0x00000021ffdb7221 */ /* 0x000fc20000000000 */
[----:B------:R-:W-:Y:S01]  /*2a50*/  FADD R218, RZ, R34 ;  /* 0x00000022ffda7221 */ /* 0x000fe20000000000 */
[----:B------:R-:W-:-:S01]  /*2a60*/  FADD R217, RZ, R35 ;  /* 0x00000023ffd97221 */ /* 0x000fc20000000000 */
[----:B------:R-:W-:Y:S01]  /*2a70*/  FADD R216, RZ, R36 ;  /* 0x00000024ffd87221 */ /* 0x000fe20000000000 */
[----:B------:R-:W-:-:S01]  /*2a80*/  FADD R215, RZ, R37 ;  /* 0x00000025ffd77221 */ /* 0x000fc20000000000 */
[----:B0-----:R-:W-:Y:S01]  /*2a90*/  FADD R227, RZ, R124 ;  /* 0x0000007cffe37221 */ /* 0x001fe20000000000 */
[----:B------:R-:W-:-:S01]  /*2aa0*/  FADD R214, RZ, R38 ;  /* 0x00000026ffd67221 */ /* 0x000fc20000000000 */
[----:B------:R-:W-:Y:S01]  /*2ab0*/  FADD R213, RZ, R39 ;  /* 0x00000027ffd57221 */ /* 0x000fe20000000000 */
[----:B------:R-:W-:-:S01]  /*2ac0*/  FADD R212, RZ, R40 ;  /* 0x00000028ffd47221 */ /* 0x000fc20000000000 */
[----:B------:R-:W-:Y:S01]  /*2ad0*/  FADD R211, RZ, R41 ;  /* 0x00000029ffd37221 */ /* 0x000fe20000000000 */
[----:B------:R0:W-:Y:S01]  /*2ae0*/  STL [R1], R227 ;  /* 0x000000e301007387 */ /* 0x0001e20000100800 */
        /* <DEDUP_REMOVED lines=94> */
[----:B0-----:R-:W-:-:S05]  /*30d0*/  FADD R227, RZ, R131 ;  /* 0x00000083ffe37221 */ /* 0x001fca0000000000 */
[----:B------:R0:W-:Y:S02]  /*30e0*/  STL [R1+0x1c], R227 ;  /* 0x00001ce301007387 */ /* 0x0001e40000100800 */
        /* <DEDUP_REMOVED lines=39> */
[----:B------:R0:W-:Y:S04]  /*3360*/  STL [R1+0x6c], R227 ;  /* 0x00006ce301007387 */ /* 0x0001e80000100800 */
[----:B0-----:R0:W5:Y:S01]  /*3370*/  LDL.LU R227, [R1+0x9c] ;  /* 0x00009c0001e37983 */ /* 0x0011620000300800 */
[----:B------:R-:W-:-:S05]  /*3380*/  UMOV UR4, URZ ;  /* 0x0000003f00047c82 */ /* 0x000fca0008000000 */
.L_x_24:
[----:B------:R-:W-:Y:S01]  /*3390*/  UIADD3 UR31, UR15, 0x1, URZ ;  /* 0x000000010f1f7890 */ /* 0x000fe2000fffe03f */
[----:B------:R-:W-:-:S03]  /*33a0*/  UMOV UR6, 0x1 ;  /* 0x0000000100067882 */ /* 0x000fc60000000000 */
[----:B------:R-:W-:-:S04]  /*33b0*/  UISETP.NE.AND UP0, UPT, UR31, 0x4, UPT ;  /* 0x000000041f00788c */ /* 0x000fc8000bf05270 */
[----:B------:R-:W-:Y:S02]  /*33c0*/  USEL UR32, URZ, 0x1, UP0 ;  /* 0x000000013f207887 */ /* 0x000fe40008000000 */
[----:B------:R-:W-:Y:S02]  /*33d0*/  USEL UR31, UR31, URZ, UP0 ;  /* 0x0000003f1f1f7287 */ /* 0x000fe40008000000 */
[----:B------:R-:W-:-:S12]  /*33e0*/  ULOP3.LUT UR32, UR23, UR32, URZ, 0x3c, !UPT ;  /* 0x0000002017207292 */ /* 0x000fd8000f8e3c3f */
.L_x_19:
[----:B------:R-:W-:-:S06]  /*33f0*/  UISETP.GE.AND UP0, UPT, UR20, 0x1, UPT ;  /* 0x000000011400788c */ /* 0x000fcc000bf06270 */
[----:B------:R-:W-:-:S13]  /*3400*/  PLOP3.LUT P1, PT, PT, PT, UP0, 0x80, 0x0 ;  /* 0x000000000000781c */ /* 0x000fda0003f2f008 */
[----:B------:R-:W-:Y:S05]  /*3410*/  @!P1 BRA `(.L_x_25) ;  /* 0x0000001000cc9947 */ /* 0x000fea0003800000 */
[----:B------:R-:W-:Y:S01]  /*3420*/  UMOV UR33, UR20 ;  /* 0x0000001400217c82 */ /* 0x000fe20008000000 */
[----:B------:R-:W-:Y:S01]  /*3430*/  UMOV UR34, UR15 ;  /* 0x0000000f00227c82 */ /* 0x000fe20008000000 */
[----:B------:R-:W-:-:S05]  /*3440*/  ULDC UR35, c[0x0][0x50c] ;  /* 0x0001430000237ab9 */ /* 0x000fca0000000800 */
.L_x_33:
[----:B------:R-:W-:-:S06]  /*3450*/  UISETP.NE.AND UP0, UPT, UR26, 0x3, UPT ;  /* 0x000000031a00788c */ /* 0x000fcc000bf05270 */
[----:B------:R-:W-:-:S13]  /*3460*/  PLOP3.LUT P2, PT, PT, PT, UP0, 0x80, 0x0 ;  /* 0x000000000000781c */ /* 0x000fda0003f4f008 */
[----:B-1---5:R-:W-:Y:S05]  /*3470*/  @!P2 BRA `(.L_x_26) ;  /* 0x000000000004a947 */ /* 0x022fea0003800000 */
[----:B------:R-:W-:Y:S01]  /*3480*/  BPT.TRAP 0x1 ;  /* 0x000000040000795c */ /* 0x000fe20000300000 */
.L_x_26:
[----:B------:R-:W-:Y:S01]  /*3490*/  ULEA UR8, UR31, UR12, 0x3 ;  /* 0x0000000c1f087291 */ /* 0x000fe2000f8e183f */
[----:B------:R-:W-:-:S05]  /*34a0*/  IMAD.U32 R229, RZ, RZ, UR32 ;  /* 0x00000020ffe57e24 */ /* 0x000fca000f8e00ff */
[----:B------:R-:W-:-:S04]  /*34b0*/  SHF.L.U32 R229, R229, 0x1f, RZ ;  /* 0x0000001fe5e57819 */ /* 0x000fc800000006ff */
[----:B------:R1:W2:Y:S01]  /*34c0*/  SYNCS.PHASECHK.TRANS64.TRYWAIT P1, [UR8], R229 ;  /* 0x000000e5ff0075a7 */ /* 0x0002a20008020148 */
[----:B------:R-:W-:Y:S05]  /*34d0*/  @!P2 BRA `(.L_x_27) ;  /* 0x000000000004a947 */ /* 0x000fea0003800000 */
[----:B------:R-:W-:Y:S01]  /*34e0*/  BPT.TRAP 0x1 ;  /* 0x000000040000795c */ /* 0x000fe20000300000 */
.L_x_27:
[----:B--2---:R-:W-:Y:S05]  /*34f0*/  @P1 BRA `(.L_x_28) ;  /* 0x0000000000081947 */ /* 0x004fea0003800000 */
[----:B------:R-:W2:Y:S02]  /*3500*/  SYNCS.PHASECHK.TRANS64.TRYWAIT P1, [UR8], R229 ;  /* 0x000000e5ff0075a7 */ /* 0x000ea40008020148 */
[----:B--2---:R-:W-:Y:S05]  /*3510*/  @!P1 BRA `(.L_x_29) ;  /* 0x000000cc00ac9947 */ /* 0x004fea0003800000 */
.L_x_28:
[----:B------:R-:W-:Y:S01]  /*3520*/  UIADD3 UR8, UR12, 0x180, URZ ;  /* 0x000001800c087890 */ /* 0x000fe2000fffe03f */
[----:B------:R-:W-:Y:S01]  /*3530*/  WARPGROUP.ARRIVE ;  /* 0x00000000000079c5 */ /* 0x000fe20000000000 */
[----:B------:R-:W-:Y:S02]  /*3540*/  UIADD3 UR9, UR12, 0x8180, URZ ;  /* 0x000081800c097890 */ /* 0x000fe4000fffe03f */
[----:B------:R-:W-:Y:S02]  /*3550*/  UISETP.NE.AND UP0, UPT, UR5, URZ, UPT ;  /* 0x0000003f0500728c */ /* 0x000fe4000bf05270 */
[----:B------:R-:W-:Y:S02]  /*3560*/  USHF.R.U32.HI UR8, URZ, 0x4, UR8 ;  /* 0x000000043f087899 */ /* 0x000fe40008011608 */
[----:B------:R-:W-:Y:S02]  /*3570*/  USHF.R.U32.HI UR9, URZ, 0x4, UR9 ;  /* 0x000000043f097899 */ /* 0x000fe40008011609 */
[----:B------:R-:W-:-:S02]  /*3580*/  USEL UR6, UR6, URZ, !UP0 ;  /* 0x0000003f06067287 */ /* 0x000fc4000c000000 */
[----:B------:R-:W-:Y:S02]  /*3590*/  ULOP3.LUT UR8, UR8, 0x3fff, URZ, 0xc0, !UPT ;  /* 0x00003fff08087892 */ /* 0x000fe4000f8ec03f */
[----:B------:R-:W-:Y:S02]  /*35a0*/  ULOP3.LUT UR9, UR9, 0x3fff, URZ, 0xc0, !UPT ;  /* 0x00003fff09097892 */ /* 0x000fe4000f8ec03f */
[----:B------:R-:W-:Y:S02]  /*35b0*/  UISETP.NE.U32.AND UP0, UPT, UR6, URZ, UPT ;  /* 0x0000003f0600728c */ /* 0x000fe4000bf05070 */
[----:B------:R-:W-:Y:S02]  /*35c0*/  ULOP3.LUT UR5, UR8, 0x10000, URZ, 0xfc, !UPT ;  /* 0x0001000008057892 */ /* 0x000fe4000f8efc3f */
[----:B------:R-:W-:Y:S02]  /*35d0*/  ULOP3.LUT UR6, UR9, 0x10000, URZ, 0xfc, !UPT ;  /* 0x0001000009067892 */ /* 0x000fe4000f8efc3f */
[----:B------:R-:W-:-:S02]  /*35e0*/  ULEA UR5, UR31, UR5, 0x9 ;  /* 0x000000051f057291 */ /* 0x000fc4000f8e483f */
[----:B------:R-:W-:Y:S01]  /*35f0*/  ULEA UR6, UR31, UR6, 0xb ;  /* 0x000000061f067291 */ /* 0x000fe2000f8e583f */
[----:B------:R-:W-:Y:S01]  /*3600*/  UMOV UR9, 0x40000040 ;  /* 0x4000004000097882 */ /* 0x000fe20000000000 */
[----:B------:R-:W-:Y:S01]  /*3610*/  UMOV UR11, 0x40000040 ;  /* 0x40000040000b7882 */ /* 0x000fe20000000000 */
[----:B------:R-:W-:Y:S02]  /*3620*/  UIADD3 UR4, UR4, 0x4, URZ ;  /* 0x0000000404047890 */ /* 0x000fe4000fffe03f */
[----:B------:R-:W-:Y:S02]  /*3630*/  UMOV UR8, UR5 ;  /* 0x0000000500087c82 */ /* 0x000fe40008000000 */
[----:B------:R-:W-:Y:S02]  /*3640*/  UMOV UR10, UR6 ;  /* 0x00000006000a7c82 */ /* 0x000fe40008000000 */
[----:B------:R-:W-:Y:S01]  /*3650*/  QGMMA.64x256x32.F32.E5M2.E5M2 R24, gdesc[UR8], R24, UP0 ;  /* 0x03e00000081879f3 */ /* 0x000fe2000bf03818 */
[----:B------:R-:W-:-:S02]  /*3660*/  UIADD3 UR8, UR5, 0x2, URZ ;  /* 0x0000000205087890 */ /* 0x000fc4000fffe03f */
[----:B------:R-:W-:Y:S01]  /*3670*/  UIADD3 UR10, UR6, 0x2, URZ ;  /* 0x00000002060a7890 */ /* 0x000fe2000fffe03f */
[----:B------:R-:W-:Y:S01]  /*3680*/  UMOV UR9, 0x40000040 ;  /* 0x4000004000097882 */ /* 0x000fe20000000000 */
[----:B------:R-:W-:Y:S01]  /*3690*/  UMOV UR11, 0x40000040 ;  /* 0x40000040000b7882 */ /* 0x000fe20000000000 */
[----:B------:R-:W-:-:S15]  /*36a0*/  UISETP.NE.AND UP0, UPT, UR4, UR35, UPT ;  /* 0x000000230400728c */ /* 0x000fde000bf05270 */
[----:B------:R-:W-:-:S07]  /*36b0*/  NOP ;  /* 0x0000000000007918 */ /* 0x000fce0000000000 */
[----:B------:R-:W-:Y:S01]  /*36c0*/  QGMMA.64x256x32.F32.E5M2.E5M2 R24, gdesc[UR8], R24 ;  /* 0x03e00000081879f3 */ /* 0x000fe20008703818 */
[----:B------:R-:W-:Y:S02]  /*36d0*/  UIADD3 UR8, UR5, 0x4, URZ ;  /* 0x0000000405087890 */ /* 0x000fe4000fffe03f */
[----:B------:R-:W-:Y:S01]  /*36e0*/  UIADD3 UR10, UR6, 0x4, URZ ;  /* 0x00000004060a7890 */ /* 0x000fe2000fffe03f */
[----:B------:R-:W-:Y:S01]  /*36f0*/  UMOV UR9, 0x40000040 ;  /* 0x4000004000097882 */ /* 0x000fe20000000000 */
[----:B------:R-:W-:-:S15]  /*3700*/  UMOV UR11, 0x40000040 ;  /* 0x40000040000b7882 */ /* 0x000fde0000000000 */
[----:B------:R-:W-:-:S08]  /*3710*/  NOP ;  /* 0x0000000000007918 */ /* 0x000fd00000000000 */
[----:B------:R-:W-:Y:S01]  /*3720*/  QGMMA.64x256x32.F32.E5M2.E5M2 R24, gdesc[UR8], R24 ;  /* 0x03e00000081879f3 */ /* 0x000fe20008703818 */
[----:B------:R-:W-:Y:S02]  /*3730*/  UIADD3 UR8, UR5, 0x6, URZ ;  /* 0x0000000605087890 */ /* 0x000fe4000fffe03f */
[----:B------:R-:W-:Y:S01]  /*3740*/  UIADD3 UR10, UR6, 0x6, URZ ;  /* 0x00000006060a7890 */ /* 0x000fe2000fffe03f */
[----:B------:R-:W-:Y:S01]  /*3750*/  UMOV UR9, 0x40000040 ;  /* 0x4000004000097882 */ /* 0x000fe20000000000 */
[----:B------:R-:W-:Y:S01]  /*3760*/  UMOV UR11, 0x40000040 ;  /* 0x40000040000b7882 */ /* 0x000fe20000000000 */
[----:B------:R-:W-:-:S06]  /*3770*/  USEL UR5, URZ, 0x1, UP0 ;  /* 0x000000013f057887 */ /* 0x000fcc0008000000 */
[----:B------:R-:W-:-:S15]  /*3780*/  ISETP.NE.AND P1, PT, RZ, UR5, PT ;  /* 0x00000005ff007c0c */ /* 0x000fde000bf25270 */
[----:B------:R-:W-:-:S01]  /*3790*/  NOP ;  /* 0x0000000000007918 */ /* 0x000fc20000000000 */
[----:B------:R-:W-:Y:S03]  /*37a0*/  QGMMA.64x256x32.F32.E5M2.E5M2 R24, gdesc[UR8], R24, gsb0 ;  /* 0x03e00000081879f3 */ /* 0x000fe60008003818 */
[----:B------:R-:W-:Y:S02]  /*37b0*/  WARPGROUP.DEPBAR.LE gsb0, 0x1 ;  /* 0x00008000000079c5 */ /* 0x000fe40000010100 */
[----:B------:R-:W-:Y:S05]  /*37c0*/  @!P1 BRA `(.L_x_30) ;  /* 0x0000000c00709947 */ /* 0x000fea0003800000 */
[----:B------:R-:W-:Y:S02]  /*37d0*/  WARPGROUP.DEPBAR.LE gsb0, 0x0 ;  /* 0x00008000000079c5 */ /* 0x000fe40000010000 */
[----:B-----5:R-:W-:-:S01]  /*37e0*/  FADD R227, R25, R227 ;  /* 0x000000e319e37221 */ /* 0x020fc20000000000 */
[----:B------:R-:W-:Y:S01]  /*37f0*/  FADD R226, R26, R226 ;  /* 0x000000e21ae27221 */ /* 0x000fe20000000000 */
[----:B------:R-:W-:-:S01]  /*3800*/  FADD R225, R27, R225 ;  /* 0x000000e11be17221 */ /* 0x000fc20000000000 */
[----:B------:R-:W-:Y:S01]  /*3810*/  FADD R224, R28, R224 ;  /* 0x000000e01ce07221 */ /* 0x000fe20000000000 */
[----:B------:R-:W-:-:S01]  /*3820*/  FADD R223, R29, R223 ;  /* 0x000000df1ddf7221 */ /* 0x000fc20000000000 */
[----:B------:R2:W-:Y:S01]  /*3830*/  STL [R1+0x9c], R227 ;  /* 0x00009ce301007387 */ /* 0x0005e20000100800 */
[----:B------:R-:W-:-:S01]  /*3840*/  FADD R222, R30, R222 ;  /* 0x000000de1ede7221 */ /* 0x000fc20000000000 */
[----:B------:R-:W-:Y:S01]  /*3850*/  FADD R221, R31, R221 ;  /* 0x000000dd1fdd7221 */ /* 0x000fe20000000000 */
[----:B------:R-:W-:-:S01]  /*3860*/  FADD R220, R32, R220 ;  /* 0x000000dc20dc7221 */ /* 0x000fc20000000000 */
[----:B------:R-:W-:Y:S01]  /*3870*/  FADD R219, R33, R219 ;  /* 0x000000db21db7221 */ /* 0x000fe20000000000 */
[----:B------:R-:W-:-:S01]  /*3880*/  FADD R218, R34, R218 ;  /* 0x000000da22da7221 */ /* 0x000fc20000000000 */
[----:B------:R-:W-:Y:S01]  /*3890*/  FADD R217, R35, R217 ;  /* 0x000000d923d97221 */ /* 0x000fe20000000000 */
[----:B------:R-:W-:-:S01]  /*38a0*/  FADD R216, R36, R216 ;  /* 0x000000d824d87221 */ /* 0x000fc20000000000 */
[----:B------:R-:W-:Y:S01]  /*38b0*/  FADD R215, R37, R215 ;  /* 0x000000d725d77221 */ /* 0x000fe20000000000 */
[----:B------:R-:W-:-:S01]  /*38c0*/  FADD R214, R38, R214 ;  /* 0x000000d626d67221 */ /* 0x000fc20000000000 */
[----:B--2---:R-:W2:Y:S01]  /*38d0*/  LDL.LU R227, [R1+0x28] ;  /* 0x0000280001e37983 */ /* 0x004ea20000300800 */
[----:B------:R-:W-:-:S01]  /*38e0*/  FADD R213, R39, R213 ;  /* 0x000000d527d57221 */ /* 0x000fc20000000000 */
[----:B------:R-:W-:Y:S01]  /*38f0*/  FADD R212, R40, R212 ;  /* 0x000000d428d47221 */ /* 0x000fe20000000000 */
[----:B------:R-:W-:-:S01]  /*3900*/  FADD R211, R41, R211 ;  /* 0x000000d329d37221 */ /* 0x000fc20000000000 */
[----:B------:R3:W-:Y:S01]  /*3910*/  STL [R1+0xa0], R226 ;  /* 0x0000a0e201007387 */ /* 0x0007e20000100800 */
[----:B------:R-:W-:-:S03]  /*3920*/  FADD R228, R24, R228 ;  /* 0x000000e418e47221 */ /* 0x000fc60000000000 */
[----:B---3--:R-:W3:Y:S04]  /*3930*/  LDL.LU R226, [R1+0x24] ;  /* 0x0000240001e27983 */ /* 0x008ee80000300800 */
[----:B------:R4:W-:Y:S04]  /*3940*/  STL [R1+0xa4], R225 ;  /* 0x0000a4e101007387 */ /* 0x0009e80000100800 */
[----:B----4-:R-:W4:Y:S04]  /*3950*/  LDL.LU R225, [R1+0x20] ;  /* 0x0000200001e17983 */ /* 0x010f280000300800 */
[----:B------:R0:W-:Y:S04]  /*3960*/  STL [R1+0xa8], R224 ;  /* 0x0000a8e001007387 */ /* 0x0001e80000100800 */
[----:B0-----:R-:W4:Y:S04]  /*3970*/  LDL.LU R224, [R1+0x1c] ;  /* 0x00001c0001e07983 */ /* 0x001f280000300800 */
        /* <DEDUP_REMOVED lines=13> */
[----:B0-----:R-:W4:Y:S04]  /*3a50*/  LDL.LU R217, [R1] ;  /* 0x0000000001d97983 */ /* 0x001f280000300800 */
[----:B------:R-:W-:Y:S04]  /*3a60*/  STL [R1+0xc8], R216 ;  /* 0x0000c8d801007387 */ /* 0x000fe80000100800 */
[----:B------:R-:W-:Y:S04]  /*3a70*/  STL [R1+0xcc], R215 ;  /* 0x0000ccd701007387 */ /* 0x000fe80000100800 */
[----:B------:R-:W-:Y:S04]  /*3a80*/  STL [R1+0xd0], R214 ;  /* 0x0000d0d601007387 */ /* 0x000fe80000100800 */
[----:B------:R-:W-:Y:S04]  /*3a90*/  STL [R1+0xd4], R213 ;  /* 0x0000d4d501007387 */ /* 0x000fe80000100800 */
[----:B------:R-:W-:Y:S04]  /*3aa0*/  STL [R1+0xd8], R212 ;  /* 0x0000d8d401007387 */ /* 0x000fe80000100800 */
[----:B------:R0:W-:Y:S01]  /*3ab0*/  STL [R1+0xdc], R211 ;  /* 0x0000dcd301007387 */ /* 0x0001e20000100800 */
[----:B--2---:R-:W-:-:S01]  /*3ac0*/  FADD R227, R134, R227 ;  /* 0x000000e386e37221 */ /* 0x004fc20000000000 */
[----:B---3--:R-:W-:Y:S01]  /*3ad0*/  FADD R226, R133, R226 ;  /* 0x000000e285e27221 */ /* 0x008fe20000000000 */
[----:B----4-:R-:W-:-:S01]  /*3ae0*/  FADD R225, R132, R225 ;  /* 0x000000e184e17221 */ /* 0x010fc20000000000 */
[----:B------:R-:W-:Y:S01]  /*3af0*/  FADD R224, R131, R224 ;  /* 0x000000e083e07221 */ /* 0x000fe20000000000 */
[----:B------:R-:W-:-:S01]  /*3b00*/  FADD R223, R130, R223 ;  /* 0x000000df82df7221 */ /* 0x000fc20000000000 */
[----:B------:R-:W-:Y:S01]  /*3b10*/  FADD R222, R129, R222 ;  /* 0x000000de81de7221 */ /* 0x000fe20000000000 */
[----:B------:R-:W-:-:S01]  /*3b20*/  FADD R221, R128, R221 ;  /* 0x000000dd80dd7221 */ /* 0x000fc20000000000 */
[----:B------:R-:W-:Y:S01]  /*3b30*/  FADD R220, R127, R220 ;  /* 0x000000dc7fdc7221 */ /* 0x000fe20000000000 */
[----:B------:R-:W-:-:S01]  /*3b40*/  FADD R219, R126, R219 ;  /* 0x000000db7edb7221 */ /* 0x000fc20000000000 */
[----:B------:R-:W-:Y:S01]  /*3b50*/  FADD R218, R125, R218 ;  /* 0x000000da7dda7221 */ /* 0x000fe20000000000 */
[----:B------:R-:W-:-:S05]  /*3b60*/  FADD R217, R124, R217 ;  /* 0x000000d97cd97221 */ /* 0x000fca0000000000 */
[----:B------:R2:W-:Y:S04]  /*3b70*/  STL [R1], R217 ;  /* 0x000000d901007387 */ /* 0x0005e80000100800 */
[----:B------:R3:W-:Y:S04]  /*3b80*/  STL [R1+0x4], R218 ;  /* 0x000004da01007387 */ /* 0x0007e80000100800 */
[----:B------:R4:W-:Y:S04]  /*3b90*/  STL [R1+0x8], R219 ;  /* 0x000008db01007387 */ /* 0x0009e80000100800 */
[----:B------:R1:W-:Y:S04]  /*3ba0*/  STL [R1+0xc], R220 ;  /* 0x00000cdc01007387 */ /* 0x0003e80000100800 */
[----:B------:R1:W-:Y:S04]  /*3bb0*/  STL [R1+0x10], R221 ;  /* 0x000010dd01007387 */ /* 0x0003e80000100800 */
[----:B------:R1:W-:Y:S04]  /*3bc0*/  STL [R1+0x14], R222 ;  /* 0x000014de01007387 */ /* 0x0003e80000100800 */
[----:B------:R1:W-:Y:S04]  /*3bd0*/  STL [R1+0x18], R223 ;  /* 0x000018df01007387 */ /* 0x0003e80000100800 */
[----:B------:R1:W-:Y:S04]  /*3be0*/  STL [R1+0x1c], R224 ;  /* 0x00001ce001007387 */ /* 0x0003e80000100800 */
[----:B0-----:R-:W4:Y:S04]  /*3bf0*/  LDL.LU R211, [R1+0x2c] ;  /* 0x00002c0001d37983 */ /* 0x001f280000300800 */
[----:B------:R0:W-:Y:S04]  /*3c00*/  STL [R1+0x20], R225 ;  /* 0x000020e101007387 */ /* 0x0001e80000100800 */
[----:B------:R-:W4:Y:S04]  /*3c10*/  LDL.LU R212, [R1+0x30] ;  /* 0x0000300001d47983 */ /* 0x000f280000300800 */
[----:B------:R0:W-:Y:S04]  /*3c20*/  STL [R1+0x24], R226 ;  /* 0x000024e201007387 */ /* 0x0001e80000100800 */
[----:B------:R-:W4:Y:S04]  /*3c30*/  LDL.LU R213, [R1+0x34] ;  /* 0x0000340001d57983 */ /* 0x000f280000300800 */
[----:B------:R0:W-:Y:S04]  /*3c40*/  STL [R1+0x28], R227 ;  /* 0x000028e301007387 */ /* 0x0001e80000100800 */
[----:B------:R-:W4:Y:S04]  /*3c50*/  LDL.LU R214, [R1+0x38] ;  /* 0x0000380001d67983 */ /* 0x000f280000300800 */
[----:B------:R-:W4:Y:S04]  /*3c60*/  LDL.LU R215, [R1+0x3c] ;  /* 0x00003c0001d77983 */ /* 0x000f280000300800 */
[----:B------:R-:W4:Y:S04]  /*3c70*/  LDL.LU R216, [R1+0x40] ;  /* 0x0000400001d87983 */ /* 0x000f280000300800 */
[----:B--2---:R-:W2:Y:S04]  /*3c80*/  LDL.LU R217, [R1+0x44] ;  /* 0x0000440001d97983 */ /* 0x004ea80000300800 */
[----:B---3--:R-:W3:Y:S04]  /*3c90*/  LDL.LU R218, [R1+0x48] ;  /* 0x0000480001da7983 */ /* 0x008ee80000300800 */
[----:B----4-:R-:W4:Y:S04]  /*3ca0*/  LDL.LU R219, [R1+0x4c] ;  /* 0x00004c0001db7983 */ /* 0x010f280000300800 */
[----:B-1----:R-:W4:Y:S04]  /*3cb0*/  LDL.LU R220, [R1+0x50] ;  /* 0x0000500001dc7983 */ /* 0x002f280000300800 */
[----:B------:R-:W4:Y:S04]  /*3cc0*/  LDL.LU R221, [R1+0x54] ;  /* 0x0000540001dd7983 */ /* 0x000f280000300800 */
[----:B------:R-:W4:Y:S04]  /*3cd0*/  LDL.LU R222, [R1+0x58] ;  /* 0x0000580001de7983 */ /* 0x000f280000300800 */
[----:B------:R-:W4:Y:S04]  /*3ce0*/  LDL.LU R223, [R1+0x5c] ;  /* 0x00005c0001df7983 */ /* 0x000f280000300800 */
[----:B------:R-:W4:Y:S04]  /*3cf0*/  LDL.LU R224, [R1+0x60] ;  /* 0x0000600001e07983 */ /* 0x000f280000300800 */
[----:B0-----:R-:W4:Y:S04]  /*3d00*/  LDL.LU R225, [R1+0x64] ;  /* 0x0000640001e17983 */ /* 0x001f280000300800 */
[----:B------:R-:W4:Y:S04]  /*3d10*/  LDL.LU R226, [R1+0x68] ;  /* 0x0000680001e27983 */ /* 0x000f280000300800 */
[----:B------:R-:W4:Y:S01]  /*3d20*/  LDL.LU R227, [R1+0x6c] ;  /* 0x00006c0001e37983 */ /* 0x000f220000300800 */
[----:B------:R-:W-:-:S05]  /*3d30*/  FADD R211, R135, R211 ;  /* 0x000000d387d37221 */ /* 0x000fca0000000000 */
[----:B------:R0:W-:Y:S01]  /*3d40*/  STL [R1+0x2c], R211 ;  /* 0x00002cd301007387 */ /* 0x0001e20000100800 */
[----:B------:R-:W-:-:S03]  /*3d50*/  FADD R212, R136, R212 ;  /* 0x000000d488d47221 */ /* 0x000fc60000000000 */
[----:B0-----:R0:W5:Y:S01]  /*3d60*/  LDL.LU R211, [R1+0xdc] ;  /* 0x0000dc0001d37983 */ /* 0x0011620000300800 */
[----:B------:R-:W-:-:S03]  /*3d70*/  FADD R213, R137, R213 ;  /* 0x000000d589d57221 */ /* 0x000fc60000000000 */
[----:B------:R1:W-:Y:S01]  /*3d80*/  STL [R1+0x30], R212 ;  /* 0x000030d401007387 */ /* 0x0003e20000100800 */
[----:B------:R-:W-:-:S01]  /*3d90*/  FADD R214, R138, R214 ;  /* 0x000000d68ad67221 */ /* 0x000fc20000000000 */
[----:B------:R-:W-:Y:S02]  /*3da0*/  FADD R215, R139, R215 ;  /* 0x000000d78bd77221 */ /* 0x000fe40000000000 */
[----:B-1----:R0:W5:Y:S01]  /*3db0*/  LDL.LU R212, [R1+0xd8] ;  /* 0x0000d80001d47983 */ /* 0x0021620000300800 */
[----:B------:R-:W-:-:S03]  /*3dc0*/  FADD R216, R140, R216 ;  /* 0x000000d88cd87221 */ /* 0x000fc60000000000 */
[----:B------:R1:W-:Y:S01]  /*3dd0*/  STL [R1+0x34], R213 ;  /* 0x000034d501007387 */ /* 0x0003e20000100800 */
[----:B--2---:R-:W-:-:S03]  /*3de0*/  FADD R217, R141, R217 ;  /* 0x000000d98dd97221 */ /* 0x004fc60000000000 */
[----:B-1----:R0:W5:Y:S01]  /*3df0*/  LDL.LU R213, [R1+0xd4] ;  /* 0x0000d40001d57983 */ /* 0x0021620000300800 */
[----:B---3--:R-:W-:-:S03]  /*3e00*/  FADD R218, R142, R218 ;  /* 0x000000da8eda7221 */ /* 0x008fc60000000000 */
[----:B------:R1:W-:Y:S01]  /*3e10*/  STL [R1+0x38], R214 ;  /* 0x000038d601007387 */ /* 0x0003e20000100800 */
[----:B----4-:R-:W-:-:S01]  /*3e20*/  FADD R219, R143, R219 ;  /* 0x000000db8fdb7221 */ /* 0x010fc20000000000 */
[----:B------:R-:W-:Y:S02]  /*3e30*/  FADD R220, R144, R220 ;  /* 0x000000dc90dc7221 */ /* 0x000fe40000000000 */
[----:B-1----:R0:W5:Y:S04]  /*3e40*/  LDL.LU R214, [R1+0xd0] ;  /* 0x0000d00001d67983 */ /* 0x0021680000300800 */
[----:B------:R1:W-:Y:S01]  /*3e50*/  STL [R1+0x3c], R215 ;  /* 0x00003cd701007387 */ /* 0x0003e20000100800 */
[----:B------:R-:W-:-:S01]  /*3e60*/  FADD R221, R145, R221 ;  /* 0x000000dd91dd7221 */ /* 0x000fc20000000000 */
[----:B------:R-:W-:-:S02]  /*3e70*/  FADD R222, R146, R222 ;  /* 0x000000de92de7221 */ /* 0x000fc40000000000 */
[----:B-1----:R0:W5:Y:S04]  /*3e80*/  LDL.LU R215, [R1+0xcc] ;  /* 0x0000cc0001d77983 */ /* 0x0021680000300800 */
[----:B------:R1:W-:Y:S01]  /*3e90*/  STL [R1+0x40], R216 ;  /* 0x000040d801007387 */ /* 0x0003e20000100800 */
[----:B------:R-:W-:-:S03]  /*3ea0*/  FADD R223, R147, R223 ;  /* 0x000000df93df7221 */ /* 0x000fc60000000000 */
        /* <DEDUP_REMOVED lines=13> */
[----:B------:R1:W-:Y:S04]  /*3f80*/  STL [R1+0x54], R221 ;  /* 0x000054dd01007387 */ /* 0x0003e80000100800 */
        /* <DEDUP_REMOVED lines=12> */
[----:B-1----:R0:W5:Y:S01]  /*4050*/  LDL.LU R227, [R1+0x9c] ;  /* 0x00009c0001e37983 */ /* 0x0021620000300800 */
        /* <DEDUP_REMOVED lines=82> */
[----:B0-----:R-:W-:-:S06]  /*4580*/  UMOV UR4, URZ ;  /* 0x0000003f00047c82 */ /* 0x001fcc0008000000 */
.L_x_30:
[----:B------:R-:W-:Y:S05]  /*4590*/  @!P2 BRA `(.L_x_31) ;  /* 0x000000000004a947 */ /* 0x000fea0003800000 */
[----:B------:R-:W-:Y:S01]  /*45a0*/  BPT.TRAP 0x1 ;  /* 0x000000040000795c */ /* 0x000fe20000300000 */
.L_x_31:
[----:B-----5:R2:W-:Y:S04]  /*45b0*/  STL [R1+0x9c], R0 ;  /* 0x00009c0001007387 */ /* 0x0205e80000100800 */
[----:B--2---:R-:W2:Y:S01]  /*45c0*/  LDL R0, [R1+0x74] ;  /* 0x0000740001007983 */ /* 0x004ea20000100800 */
[----:B-1----:R-:W-:-:S05]  /*45d0*/  IMAD.U32 R229, RZ, RZ, UR34 ;  /* 0x00000022ffe57e24 */ /* 0x002fca000f8e00ff */
[----:B------:R-:W-:-:S05]  /*45e0*/  @P0 LEA R229, R229, UR12, 0x3 ;  /* 0x0000000ce5e50c11 */ /* 0x000fca000f8e18ff */
[----:B------:R-:W-:Y:S01]  /*45f0*/  @P0 VIADD R229, R229, 0x20 ;  /* 0x00000020e5e50836 */ /* 0x000fe20000000000 */
[----:B------:R-:W-:-:S06]  /*4600*/  UISETP.GT.U32.AND UP0, UPT, UR7, 0x1, UPT ;  /* 0x000000010700788c */ /* 0x000fcc000bf04070 */
[----:B------:R-:W-:Y:S02]  /*4610*/  PLOP3.LUT P1, PT, PT, PT, UP0, 0x80, 0x0 ;  /* 0x000000000000781c */ /* 0x000fe40003f2f008 */
[----:B--2---:R-:W-:Y:S02]  /*4620*/  @P0 PRMT R229, R0, 0x654, R229 ;  /* 0x0000065400e50816 */ /* 0x004fe400000000e5 */
[----:B------:R1:W5:Y:S02]  /*4630*/  LDL.LU R0, [R1+0x9c] ;  /* 0x00009c0001007983 */ /* 0x0003640000300800 */
[----:B------:R1:W-:Y:S07]  /*4640*/  @P0 SYNCS.ARRIVE.TRANS64.RED.A1T0 RZ, [R229+URZ], RZ ;  /* 0x000000ffe5ff09a7 */ /* 0x0003ee000810043f */
[----:B------:R-:W-:Y:S05]  /*4650*/  @P1 BRA `(.L_x_32) ;  /* 0x0000000000041947 */ /* 0x000fea0003800000 */
[----:B------:R-:W-:Y:S01]  /*4660*/  BPT.TRAP 0x1 ;  /* 0x000000040000795c */ /* 0x000fe20000300000 */
.L_x_32:
[----:B------:R-:W-:Y:S02]  /*4670*/  UISETP.GT.AND UP3, UPT, UR33, 0x1, UPT ;  /* 0x000000012100788c */ /* 0x000fe4000bf64270 */
[----:B------:R-:W-:Y:S02]  /*4680*/  UIADD3 UR31, UR31, 0x1, URZ ;  /* 0x000000011f1f7890 */ /* 0x000fe4000fffe03f */
[----:B------:R-:W-:Y:S02]  /*4690*/  UIADD3 UR34, UR34, 0x1, URZ ;  /* 0x0000000122227890 */ /* 0x000fe4000fffe03f */
[----:B------:R-:W-:Y:S01]  /*46a0*/  PLOP3.LUT P1, PT, PT, PT, UP3, 0x80, 0x0 ;  /* 0x000000000000781c */ /* 0x000fe20003f2f038 */
[----:B------:R-:W-:Y:S02]  /*46b0*/  UISETP.NE.AND UP0, UPT, UR31, 0x4, UPT ;  /* 0x000000041f00788c */ /* 0x000fe4000bf05270 */
[----:B------:R-:W-:Y:S02]  /*46c0*/  UIADD3 UR8, UR33, -0x1, URZ ;  /* 0xffffffff21087890 */ /* 0x000fe4000fffe03f */
[----:B------:R-:W-:-:S02]  /*46d0*/  USEL UR6, URZ, 0x1, UP0 ;  /* 0x000000013f067887 */ /* 0x000fc40008000000 */
[----:B------:R-:W-:Y:S02]  /*46e0*/  UISETP.NE.AND UP1, UPT, UR34, 0x4, UPT ;  /* 0x000000042200788c */ /* 0x000fe4000bf25270 */
[----:B------:R-:W-:Y:S02]  /*46f0*/  ULOP3.LUT UR32, UR32, UR6, URZ, 0x3c, !UPT ;  /* 0x0000000620207292 */ /* 0x000fe4000f8e3c3f */
[----:B------:R-:W-:Y:S02]  /*4700*/  USEL UR31, UR31, URZ, UP0 ;  /* 0x0000003f1f1f7287 */ /* 0x000fe40008000000 */
[----:B------:R-:W-:Y:S01]  /*4710*/  USEL UR34, UR34, URZ, UP1 ;  /* 0x0000003f22227287 */ /* 0x000fe20008800000 */
[----:B------:R-:W-:Y:S01]  /*4720*/  UMOV UR6, 0x1 ;  /* 0x0000000100067882 */ /* 0x000fe20000000000 */
[----:B------:R-:W-:Y:S01]  /*4730*/  UMOV UR33, UR8 ;  /* 0x0000000800217c82 */ /* 0x000fe20008000000 */
[----:B------:R-:W-:Y:S09]  /*4740*/  @P1 BRA `(.L_x_33) ;  /* 0xffffffec00401947 */ /* 0x000ff2000383ffff */
.L_x_25:
[----:B------:R-:W-:-:S04]  /*4750*/  UISETP.NE.AND UP0, UPT, UR4, URZ, UPT ;  /* 0x0000003f0400728c */ /* 0x000fc8000bf05270 */
[----:B------:R-:W-:-:S06]  /*4760*/  USEL UR4, URZ, 0x1, !UP0 ;  /* 0x000000013f047887 */ /* 0x000fcc000c000000 */
[----:B------:R-:W-:-:S13]  /*4770*/  ISETP.NE.AND P1, PT, RZ, UR4, PT ;  /* 0x00000004ff007c0c */ /* 0x000fda000bf25270 */
[----:B------:R-:W-:Y:S05]  /*4780*/  @!P1 BRA `(.L_x_34) ;  /* 0x0000000c00c49947 */ /* 0x000fea0003800000 */
[----:B------:R-:W-:Y:S02]  /*4790*/  WARPGROUP.DEPBAR.LE gsb0, 0x0 ;  /* 0x00008000000079c5 */ /* 0x000fe40000010000 */
[----:B-----5:R-:W-:Y:S01]  /*47a0*/  FADD R227, R25, R227 ;  /* 0x000000e319e37221 */ /* 0x020fe20000000000 */
[----:B------:R-:W-:-:S04]  /*47b0*/  FADD R228, R24, R228 ;  /* 0x000000e418e47221 */ /* 0x000fc80000000000 */
[----:B------:R2:W-:Y:S04]  /*47c0*/  STL [R1+0x9c], R227 ;  /* 0x00009ce301007387 */ /* 0x0005e80000100800 */
[----:B--2---:R-:W2:Y:S04]  /*47d0*/  LDL.LU R227, [R1+0x6c] ;  /* 0x00006c0001e37983 */ /* 0x004ea80000300800 */
[----:B--2---:R2:W-:Y:S04]  /*47e0*/  STL [R1+0xa0], R227 ;  /* 0x0000a0e301007387 */ /* 0x0045e80000100800 */
        /* <DEDUP_REMOVED lines=52> */
[----:B--2---:R-:W2:Y:S01]  /*4b30*/  LDL.LU R227, [R1] ;  /* 0x0000000001e37983 */ /* 0x004ea20000300800 */
[----:B------:R-:W-:Y:S01]  /*4b40*/  FADD R226, R26, R226 ;  /* 0x000000e21ae27221 */ /* 0x000fe20000000000 */
        /* <DEDUP_REMOVED lines=97> */
[----:B--2---:R-:W-:-:S05]  /*5160*/  FADD R227, R124, R227 ;  /* 0x000000e37ce37221 */ /* 0x004fca0000000000 */
[----:B------:R2:W-:Y:S04]  /*5170*/  STL [R1], R227 ;  /* 0x000000e301007387 */ /* 0x0005e80000100800 */
[----:B--2---:R-:W2:Y:S02]  /*5180*/  LDL.LU R227, [R1+0x108] ;  /* 0x0001080001e37983 */ /* 0x004ea40000300800 */
[----:B--2---:R-:W-:-:S05]  /*5190*/  FADD R227, R125, R227 ;  /* 0x000000e37de37221 */ /* 0x004fca0000000000 */
[----:B------:R2:W-:Y:S04]  /*51a0*/  STL [R1+0x4], R227 ;  /* 0x000004e301007387 */ /* 0x0005e80000100800 */
        /* <DEDUP_REMOVED lines=78> */
[----:B--2---:R2:W5:Y:S02]  /*5690*/  LDL.LU R227, [R1+0x9c] ;  /* 0x00009c0001e37983 */ /* 0x0045640000300800 */
.L_x_34:
[----:B-1----:R-:W-:-:S04]  /*56a0*/  IMAD.U32 R229, RZ, RZ, UR30 ;  /* 0x0000001effe57e24 */ /* 0x002fc8000f8e00ff */
[----:B------:R1:W-:Y:S01]  /*56b0*/  SYNCS.ARRIVE.TRANS64.A1T0 RZ, [R229+UR28], RZ ;  /* 0x000000ffe5ff79a7 */ /* 0x0003e2000810001c */
[----:B------:R-:W-:Y:S02]  /*56c0*/  WARPGROUP.DEPBAR.LE gsb0, 0x0 ;  /* 0x00008000000079c5 */ /* 0x000fe40000010000 */
[----:B------:R-:W3:Y:S02]  /*56d0*/  LDC R24, c[0x0][0x28c] ;  /* 0x0000a300ff187b82 */ /* 0x000ee40000000800 */
[----:B---3--:R-:W-:-:S13]  /*56e0*/  ISETP.GE.AND P1, PT, R24, 0x1, PT ;  /* 0x000000011800780c */ /* 0x008fda0003f26270 */
[----:B-1----:R-:W-:Y:S05]  /*56f0*/  @!P1 BRA `(.L_x_35) ;  /* 0x0000000000509947 */ /* 0x002fea0003800000 */
[----:B------:R-:W-:-:S06]  /*5700*/  UISETP.NE.AND UP0, UPT, UR26, 0x3, UPT ;  /* 0x000000031a00788c */ /* 0x000fcc000bf05270 */
[----:B------:R-:W-:-:S13]  /*5710*/  PLOP3.LUT P1, PT, PT, PT, UP0, 0x80, 0x0 ;  /* 0x000000000000781c */ /* 0x000fda0003f2f008 */
[----:B------:R-:W-:Y:S05]  /*5720*/  @!P1 BRA `(.L_x_36) ;  /* 0x0000000000049947 */ /* 0x000fea0003800000 */
[----:B------:R-:W-:Y:S01]  /*5730*/  BPT.TRAP 0x1 ;  /* 0x000000040000795c */ /* 0x000fe20000300000 */
.L_x_36:
[----:B-----5:R1:W-:Y:S04]  /*5740*/  STL [R1+0x9c], R0 ;  /* 0x00009c0001007387 */ /* 0x0203e80000100800 */
[----:B-1----:R-:W3:Y:S01]  /*5750*/  LDL R0, [R1+0x74] ;  /* 0x0000740001007983 */ /* 0x002ee20000100800 */
[----:B------:R-:W-:Y:S01]  /*5760*/  VOTEU.ANY UP0, P0 ;  /* 0x00000000003f7886 */ /* 0x000fe20000000100 */
[----:B------:R-:W-:-:S04]  /*5770*/  IMAD.U32 R25, RZ, RZ, UR12 ;  /* 0x0000000cff197e24 */ /* 0x000fc8000f8e00ff */
[----:B------:R-:W-:-:S06]  /*5780*/  @UP0 UIADD3 UR4, UR20, UR15, URZ ;  /* 0x0000000f14040290 */ /* 0x000fcc000fffe03f */
[----:B------:R-:W-:-:S04]  /*5790*/  IMAD.U32 R24, RZ, RZ, UR4 ;  /* 0x00000004ff187e24 */ /* 0x000fc8000f8e00ff */
[----:B------:R-:W-:-:S05]  /*57a0*/  @P0 IMAD.SHL.U32 R24, R24, 0x8, RZ ;  /* 0x0000000818180824 */ /* 0x000fca00078e00ff */
[----:B------:R-:W-:-:S04]  /*57b0*/  @P0 LOP3.LUT R24, R24, 0x18, RZ, 0xc0, !PT ;  /* 0x0000001818180812 */ /* 0x000fc800078ec0ff */
[----:B------:R-:W-:-:S04]  /*57c0*/  @P0 IADD3 R24, R25, 0x20, R24 ;  /* 0x0000002019180810 */ /* 0x000fc80007ffe018 */
[----:B---3--:R-:W-:Y:S02]  /*57d0*/  @P0 PRMT R24, R0, 0x654, R24 ;  /* 0x0000065400180816 */ /* 0x008fe40000000018 */
[----:B------:R1:W5:Y:S01]  /*57e0*/  LDL.LU R0, [R1+0x9c] ;  /* 0x00009c0001007983 */ /* 0x0003620000300800 */
[----:B------:R-:W-:Y:S01]  /*57f0*/  UISETP.GT.U32.AND UP0, UPT, UR7, 0x1, UPT ;  /* 0x000000010700788c */ /* 0x000fe2000bf04070 */
[----:B------:R1:W-:Y:S05]  /*5800*/  @P0 SYNCS.ARRIVE.TRANS64.RED.A1T0 RZ, [R24+URZ], RZ ;  /* 0x000000ff18ff09a7 */ /* 0x0003ea000810043f */
[----:B------:R-:W-:-:S13]  /*5810*/  PLOP3.LUT P1, PT, PT, PT, UP0, 0x80, 0x0 ;  /* 0x000000000000781c */ /* 0x000fda0003f2f008 */
[----:B-1----:R-:W-:Y:S05]  /*5820*/  @P1 BRA `(.L_x_35) ;  /* 0x0000000000041947 */ /* 0x002fea0003800000 */
[----:B------:R-:W-:Y:S01]  /*5830*/  BPT.TRAP 0x1 ;  /* 0x000000040000795c */ /* 0x000fe20000300000 */
.L_x_35:
[----:B-----5:R1:W-:Y:S01]  /*5840*/  STL [R1+0x9c], R0 ;  /* 0x00009c0001007387 */ /* 0x0203e20000100800 */
[----:B------:R-:W-:Y:S01]  /*5850*/  IMAD.U32 R24, RZ, RZ, UR29 ;  /* 0x0000001dff187e24 */ /* 0x000fe2000f8e00ff */
[----:B------:R-:W3:Y:S02]  /*5860*/  LDC R35, c[0x0][0x288] ;  /* 0x0000a200ff237b82 */ /* 0x000ee40000000800 */
[----:B-1----:R-:W4:Y:S02]  /*5870*/  LDL R0, [R1+0x80] ;  /* 0x0000800001007983 */ /* 0x002f240000100800 */
[----:B------:R-:W-:-:S04]  /*5880*/  SHF.L.U32 R24, R24, 0x1f, RZ ;  /* 0x0000001f18187819 */ /* 0x000fc800000006ff */
[----:B------:R-:W1:Y:S01]  /*5890*/  SYNCS.PHASECHK.TRANS64.TRYWAIT P1, [UR21+0x8], R24 ;  /* 0x00000818ff0075a7 */ /* 0x000e620008020155 */
[----:B----4-:R-:W-:Y:S02]  /*58a0*/  IMAD.SHL.U32 R32, R0, 0x40, RZ ;  /* 0x0000004000207824 */ /* 0x010fe400078e00ff */
[----:B------:R4:W5:Y:S01]  /*58b0*/  LDL.LU R0, [R1+0x9c] ;  /* 0x00009c0001007983 */ /* 0x0009620000300800 */
[----:B-1-3--:R-:W-:Y:S05]  /*58c0*/  @!P1 BRA `(.L_x_37) ;  /* 0x000000a800e09947 */ /* 0x00afea0003800000 */
.L_x_323:
[----:B-----5:R3:W-:Y:S01]  /*58d0*/  STL [R1+0x9c], R0 ;  /* 0x00009c0001007387 */ /* 0x0207e20000100800 */
[----:B------:R-:W-:-:S03]  /*58e0*/  ULDC UR4, c[0x0][0x284] ;  /* 0x0000a10000047ab9 */ /* 0x000fc60000000800 */
[----:B---3--:R-:W3:Y:S01]  /*58f0*/  LDL.LU R0, [R1+0x84] ;  /* 0x0000840001007983 */ /* 0x008ee20000300800 */
[----:B------:R-:W-:Y:S01]  /*5900*/  ISETP.GE.AND P1, PT, R32, UR4, PT ;  /* 0x0000000420007c0c */ /* 0x000fe2000bf26270 */
[----:B---3--:R-:W-:Y:S02]  /*5910*/  IMAD.SHL.U32 R37, R0, 0x100, RZ ;  /* 0x0000010000257824 */ /* 0x008fe400078e00ff */
[----:B------:R3:W5:Y:S03]  /*5920*/  LDL.LU R0, [R1+0x9c] ;  /* 0x00009c0001007983 */ /* 0x0007660000300800 */
[----:B------:R-:W-:-:S13]  /*5930*/  ISETP.GE.OR P1, PT, R37, R35, P1 ;  /* 0x000000232500720c */ /* 0x000fda0000f26670 */
[----:B---3--:R-:W-:Y:S05]  /*5940*/  @P1 BRA `(.L_x_38) ;  /* 0x0000009000001947 */ /* 0x008fea0003800000 */
[----:B------:R3:W-:Y:S01]  /*5950*/  STL.64 [R1+0xa8], R4 ;  /* 0x0000a80401007387 */ /* 0x0007e20000100a00 */
[----:B------:R-:W-:Y:S01]  /*5960*/  ULDC.64 UR4, c[0x0][0x5d0] ;  /* 0x0001740000047ab9 */ /* 0x000fe20000000a00 */
[----:B------:R-:W0:Y:S02]  /*5970*/  LDC.64 R26, c[0x0][0x5c8] ;  /* 0x00017200ff1a7b82 */ /* 0x000e240000000a00 */
[----:B---3--:R-:W3:Y:S04]  /*5980*/  LDL.64 R4, [R1+0x90] ;  /* 0x0000900001047983 */ /* 0x008ee80000100a00 */
[----:B------:R1:W-:Y:S04]  /*5990*/  STL [R1+0xa4], R3 ;  /* 0x0000a40301007387 */ /* 0x0003e80000100800 */
[----:B-1----:R-:W3:Y:S04]  /*59a0*/  LDL.LU R3, [R1+0x80] ;  /* 0x0000800001037983 */ /* 0x002ee80000300800 */
[----:B------:R1:W-:Y:S04]  /*59b0*/  STL [R1+0xa0], R2 ;  /* 0x0000a00201007387 */ /* 0x0003e80000100800 */
[----:B-1----:R-:W2:Y:S04]  /*59c0*/  LDL R2, [R1+0x88] ;  /* 0x0000880001027983 */ /* 0x002ea80000100800 */
[----:B-----5:R1:W-:Y:S04]  /*59d0*/  STL [R1+0x9c], R0 ;  /* 0x00009c0001007387 */ /* 0x0203e80000100800 */
[----:B-1----:R-:W4:Y:S01]  /*59e0*/  LDL R0, [R1+0x70] ;  /* 0x0000700001007983 */ /* 0x002f220000100800 */
[----:B--2---:R-:W-:-:S05]  /*59f0*/  IMAD.SHL.U32 R28, R2, 0x2, RZ ;  /* 0x00000002021c7824 */ /* 0x004fca00078e00ff */
[----:B------:R-:W-:Y:S02]  /*5a00*/  SHF.R.S32.HI R29, RZ, 0x1f, R28 ;  /* 0x0000001fff1d7819 */ /* 0x000fe4000001141c */
[----:B----4-:R-:W-:Y:S01]  /*5a10*/  SHF.R.S32.HI R38, RZ, 0x1f, R0 ;  /* 0x0000001fff267819 */ /* 0x010fe20000011400 */
[----:B------:R-:W-:-:S04]  /*5a20*/  IMAD.WIDE.U32 R24, R0, UR4, R28 ;  /* 0x0000000400187c25 */ /* 0x000fc8000f8e001c */
[----:B------:R-:W-:-:S04]  /*5a30*/  IMAD R30, R38, UR4, RZ ;  /* 0x00000004261e7c24 */ /* 0x000fc8000f8e02ff */
[----:B------:R-:W-:Y:S01]  /*5a40*/  IMAD R33, R0, UR5, R30 ;  /* 0x0000000500217c24 */ /* 0x000fe2000f8e021e */
[----:B------:R-:W-:Y:S01]  /*5a50*/  SHF.R.S32.HI R36, RZ, 0x1f, R37 ;  /* 0x0000001fff247819 */ /* 0x000fe20000011425 */
[----:B------:R-:W2:Y:S01]  /*5a60*/  LDL R0, [R1+0x8c] ;  /* 0x00008c0001007983 */ /* 0x000ea20000100800 */
[----:B---3--:R-:W-:Y:S01]  /*5a70*/  IMAD.WIDE R30, R3, 0x40, R4 ;  /* 0x00000040031e7825 */ /* 0x008fe200078e0204 */
[----:B------:R-:W-:Y:S01]  /*5a80*/  IADD3 R24, P1, R37, R24, RZ ;  /* 0x0000001825187210 */ /* 0x000fe20007f3e0ff */
[----:B------:R-:W-:Y:S01]  /*5a90*/  ULDC.64 UR4, c[0x0][0x5c0] ;  /* 0x0001700000047ab9 */ /* 0x000fe20000000a00 */
[----:B------:R1:W5:Y:S01]  /*5aa0*/  LDL.LU.64 R4, [R1+0xa8] ;  /* 0x0000a80001047983 */ /* 0x0003620000300a00 */
[----:B0-----:R-:W-:Y:S01]  /*5ab0*/  IMAD R34, R31, R26, RZ ;  /* 0x0000001a1f227224 */ /* 0x001fe200078e02ff */
[----:B------:R-:W-:Y:S02]  /*5ac0*/  IADD3.X R25, R36, R25, R33, P1, !PT ;  /* 0x0000001924197210 */ /* 0x000fe40000ffe421 */
[----:B------:R1:W5:Y:S01]  /*5ad0*/  LDL.LU R3, [R1+0xa4] ;  /* 0x0000a40001037983 */ /* 0x0003620000300800 */
[----:B------:R-:W-:-:S02]  /*5ae0*/  IMAD R33, R30, R27, R34 ;  /* 0x0000001b1e217224 */ /* 0x000fc400078e0222 */
[----:B------:R-:W-:Y:S02]  /*5af0*/  IMAD R34, R2, -0x2, R35 ;  /* 0xfffffffe02227824 */ /* 0x000fe400078e0223 */
[----:B------:R1:W5:Y:S01]  /*5b00*/  LDL.LU R2, [R1+0xa0] ;  /* 0x0000a00001027983 */ /* 0x0003620000300800 */
[----:B------:R-:W-:-:S04]  /*5b10*/  IMAD.WIDE.U32 R24, R30, R26, R24 ;  /* 0x0000001a1e187225 */ /* 0x000fc800078e0018 */
[----:B------:R-:W-:Y:S01]  /*5b20*/  IMAD.IADD R33, R25, 0x1, R33 ;  /* 0x0000000119217824 */ /* 0x000fe200078e0221 */
[----:B------:R-:W-:Y:S02]  /*5b30*/  LEA R25, P1, R26, R24, 0x3 ;  /* 0x000000181a197211 */ /* 0x000fe400078218ff */
[----:B------:R-:W-:Y:S02]  /*5b40*/  IADD3 R24, P2, R24, UR4, RZ ;  /* 0x0000000418187c10 */ /* 0x000fe4000ff5e0ff */
[----:B------:R-:W-:Y:S02]  /*5b50*/  LEA.HI.X R27, R26, R33, R27, 0x3, P1 ;  /* 0x000000211a1b7211 */ /* 0x000fe400008f1c1b */
[----:B------:R-:W-:Y:S02]  /*5b60*/  FSETP.NEU.AND P1, PT, RZ, UR24, PT ;  /* 0x00000018ff007c0b */ /* 0x000fe4000bf2d000 */
[----:B------:R-:W-:Y:S01]  /*5b70*/  IADD3 R26, P3, R25, UR4, RZ ;  /* 0x00000004191a7c10 */ /* 0x000fe2000ff7e0ff */
[----:B--2---:R-:W-:-:S02]  /*5b80*/  IMAD.IADD R39, R0, 0x1, -R32 ;  /* 0x0000000100277824 */ /* 0x004fc400078e0a20 */
[----:B------:R1:W5:Y:S01]  /*5b90*/  LDL.LU R0, [R1+0x9c] ;  /* 0x00009c0001007983 */ /* 0x0003620000300800 */
[----:B------:R-:W-:Y:S01]  /*5ba0*/  IADD3.X R25, R33, UR5, RZ, P2, !PT ;  /* 0x0000000521197c10 */ /* 0x000fe200097fe4ff */
[----:B------:R-:W-:Y:S01]  /*5bb0*/  BSSY B0, `(.L_x_38) ;  /* 0x00008d9000007945 */ /* 0x000fe20003800000 */
[----:B------:R-:W-:Y:S01]  /*5bc0*/  IADD3.X R27, R27, UR5, RZ, P3, !PT ;  /* 0x000000051b1b7c10 */ /* 0x000fe20009ffe4ff */
[----:B------:R-:W-:-:S04]  /*5bd0*/  IMAD.IADD R34, R34, 0x1, -R37 ;  /* 0x0000000122227824 */ /* 0x000fc800078e0a25 */
[----:B------:R-:W-:Y:S05]  /*5be0*/  @!P1 BRA `(.L_x_39) ;  /* 0x0000006800dc9947 */ /* 0x000fea0003800000 */
[----:B-----5:R0:W-:Y:S01]  /*5bf0*/  STL [R1+0x9c], R0 ;  /* 0x00009c0001007387 */ /* 0x0201e20000100800 */
[----:B------:R-:W-:Y:S01]  /*5c00*/  ULDC.64 UR4, c[0x0][0x5b8] ;  /* 0x00016e0000047ab9 */ /* 0x000fe20000000a00 */
[----:B------:R-:W-:Y:S02]  /*5c10*/  ULDC.64 UR8, c[0x0][0x5a8] ;  /* 0x00016a0000087ab9 */ /* 0x000fe40000000a00 */
[----:B0-----:R-:W2:Y:S01]  /*5c20*/  LDL.LU R0, [R1+0x70] ;  /* 0x0000700001007983 */ /* 0x001ea20000300800 */
[----:B------:R-:W-:Y:S01]  /*5c30*/  IMAD R32, R38, UR4, RZ ;  /* 0x0000000426207c24 */ /* 0x000fe2000f8e02ff */
[----:B------:R-:W-:Y:S01]  /*5c40*/  BSSY B1, `(.L_x_40) ;  /* 0x0000011000017945 */ /* 0x000fe20003800000 */
[----:B--2---:R-:W-:-:S04]  /*5c50*/  IMAD.WIDE.U32 R28, R0, UR4, R28 ;  /* 0x00000004001c7c25 */ /* 0x004fc8000f8e001c */
[----:B------:R-:W-:Y:S02]  /*5c60*/  IMAD R33, R0, UR5, R32 ;  /* 0x0000000500217c24 */ /* 0x000fe4000f8e0220 */
[----:B------:R0:W5:Y:S01]  /*5c70*/  LDL.LU R0, [R1+0x9c] ;  /* 0x00009c0001007983 */ /* 0x0001620000300800 */
[----:B------:R-:W-:Y:S01]  /*5c80*/  IADD3 R32, P1, R37, R28, RZ ;  /* 0x0000001c25207210 */ /* 0x000fe20007f3e0ff */
[----:B------:R-:W-:Y:S02]  /*5c90*/  ULDC.64 UR4, c[0x0][0x5b0] ;  /* 0x00016c0000047ab9 */ /* 0x000fe40000000a00 */
[----:B------:R-:W-:Y:S01]  /*5ca0*/  IMAD R35, R31, UR4, RZ ;  /* 0x000000041f237c24 */ /* 0x000fe2000f8e02ff */
[----:B------:R-:W-:Y:S02]  /*5cb0*/  IADD3.X R33, R36, R29, R33, P1, !PT ;  /* 0x0000001d24217210 */ /* 0x000fe40000ffe421 */
[----:B------:R-:W-:Y:S01]  /*5cc0*/  ISETP.GE.AND P1, PT, R39, 0x1, PT ;  /* 0x000000012700780c */ /* 0x000fe20003f26270 */
[----:B------:R-:W-:-:S02]  /*5cd0*/  IMAD R35, R30, UR5, R35 ;  /* 0x000000051e237c24 */ /* 0x000fc4000f8e0223 */
[----:B------:R-:W-:Y:S01]  /*5ce0*/  IMAD.WIDE.U32 R28, R30, UR4, R32 ;  /* 0x000000041e1c7c25 */ /* 0x000fe2000f8e0020 */
[----:B------:R-:W-:Y:S02]  /*5cf0*/  ISETP.LT.OR P4, PT, R34, 0x1, !P1 ;  /* 0x000000012200780c */ /* 0x000fe40004f81670 */
[----:B------:R-:W-:-:S04]  /*5d00*/  IADD3 R28, P2, R28, UR8, RZ ;  /* 0x000000081c1c7c10 */ /* 0x000fc8000ff5e0ff */
[--C-:B------:R-:W-:Y:S02]  /*5d10*/  IADD3.X R29, R29, UR9, R35.reuse, P2, !PT ;  /* 0x000000091d1d7c10 */ /* 0x100fe400097fe423 */
[----:B------:R-:W-:-:S05]  /*5d20*/  PRMT R35, RZ, 0x7610, R35 ;  /* 0x00007610ff237816 */ /* 0x000fca0000000023 */
[----:B0-----:R-:W-:Y:S05]  /*5d30*/  @P4 BRA `(.L_x_41) ;  /* 0x0000000000044947 */ /* 0x001fea0003800000 */
[----:B------:R0:W5:Y:S02]  /*5d40*/  LDG.E.U8 R35, desc[UR18][R28.64] ;  /* 0x000000121c237981 */ /* 0x000164000c1e1100 */
.L_x_41:
[----:B------:R-:W-:Y:S05]  /*5d50*/  BSYNC B1 ;  /* 0x0000000000017941 */ /* 0x000fea0003800000 */
.L_x_40:
[----:B-----5:R-:W-:Y:S01]  /*5d60*/  LOP3.LUT R35, R35, 0xff, RZ, 0xc0, !PT ;  /* 0x000000ff23237812 */ /* 0x020fe200078ec0ff */
[----:B------:R-:W-:Y:S01]  /*5d70*/  BSSY B1, `(.L_x_42) ;  /* 0x000000b000017945 */ /* 0x000fe20003800000 */
[----:B------:R-:W-:Y:S02]  /*5d80*/  ISETP.LT.OR P3, PT, R34, 0x2, !P1 ;  /* 0x000000022200780c */ /* 0x000fe40004f61670 */
[----:B------:R-:W-:-:S05]  /*5d90*/  F2FP.F16.E5M2.UNPACK_B R35, R35 ;  /* 0x00000023ff23723e */ /* 0x000fca00020004ff */
[----:B------:R-:W-:-:S05]  /*5da0*/  HADD2.F32 R35, -RZ, R35.H0_H0 ;  /* 0x20000023ff237230 */ /* 0x000fca0000004100 */
[----:B------:R-:W-:-:S04]  /*5db0*/  FMUL R35, R35, UR24 ;  /* 0x0000001823237c20 */ /* 0x000fc80008400000 */
[----:B------:R-:W-:-:S05]  /*5dc0*/  FFMA R35, R228, UR25, R35 ;  /* 0x00000019e4237c23 */ /* 0x000fca0008000023 */
[----:B------:R-:W-:Y:S02]  /*5dd0*/  F2FP.SATFINITE.E5M2.F32.PACK_AB_MERGE_C R37, RZ, R35, RZ ;  /* 0x00000023ff25723e */ /* 0x000fe400048060ff */
[----:B------:R-:W-:-:S03]  /*5de0*/  PRMT R35, RZ, 0x7610, R35 ;  /* 0x00007610ff237816 */ /* 0x000fc60000000023 */
[----:B------:R2:W-:Y:S01]  /*5df0*/  @!P4 STG.E.U8 desc[UR18][R24.64], R37 ;  /* 0x000000251800c986 */ /* 0x0005e2000c101112 */
[----:B------:R-:W-:Y:S05]  /*5e00*/  @P3 BRA `(.L_x_43) ;  /* 0x0000000000043947 */ /* 0x000fea0003800000 */
[----:B------:R3:W5:Y:S02]  /*5e10*/  LDG.E.U8 R35, desc[UR18][R28.64+0x1] ;  /* 0x000001121c237981 */ /* 0x000764000c1e1100 */
.L_x_43:
[----:B------:R-:W-:Y:S05]  /*5e20*/  BSYNC B1 ;  /* 0x0000000000017941 */ /* 0x000fea0003800000 */
.L_x_42:
[----:B-----5:R-:W-:Y:S01]  /*5e30*/  LOP3.LUT R35, R35, 0xff, RZ, 0xc0, !PT ;  /* 0x000000ff23237812 */ /* 0x020fe200078ec0ff */
[----:B------:R-:W-:Y:S01]  /*5e40*/  BSSY B1, `(.L_x_44) ;  /* 0x0000013000017945 */ /* 0x000fe20003800000 */
[----:B--2---:R-:W-:Y:S02]  /*5e50*/  IADD3 R37, P2, R30, 0x8, RZ ;  /* 0x000000081e257810 */ /* 0x004fe40007f5e0ff */
[----:B------:R-:W-:-:S03]  /*5e60*/  F2FP.F16.E5M2.UNPACK_B R35, R35 ;  /* 0x00000023ff23723e */ /* 0x000fc600020004ff */
[----:B------:R-:W-:Y:S01]  /*5e70*/  IMAD.X R31, RZ, RZ, R31, P2 ;  /* 0x000000ffff1f7224 */ /* 0x000fe200010e061f */
[----:B------:R-:W-:Y:S01]  /*5e80*/  ISETP.GE.AND P2, PT, R39, 0x9, PT ;  /* 0x000000092700780c */ /* 0x000fe20003f46270 */
[----:B------:R-:W-:Y:S02]  /*5e90*/  HADD2.F32 R35, -RZ, R35.H0_H0 ;  /* 0x20000023ff237230 */ /* 0x000fe40000004100 */
[----:B------:R-:W-:Y:S01]  /*5ea0*/  IMAD R36, R31, UR4, RZ ;  /* 0x000000041f247c24 */ /* 0x000fe2000f8e02ff */
[----:B------:R-:W-:Y:S01]  /*5eb0*/  ISETP.LT.OR P5, PT, R34, 0x1, !P2 ;  /* 0x000000012200780c */ /* 0x000fe200057a1670 */
[----:B------:R-:W-:-:S04]  /*5ec0*/  IMAD.WIDE.U32 R32, R37, UR4, R32 ;  /* 0x0000000425207c25 */ /* 0x000fc8000f8e0020 */
[----:B------:R-:W-:Y:S01]  /*5ed0*/  FMUL R30, R35, UR24 ;  /* 0x00000018231e7c20 */ /* 0x000fe20008400000 */
[----:B------:R-:W-:-:S03]  /*5ee0*/  IMAD R37, R37, UR5, R36 ;  /* 0x0000000525257c24 */ /* 0x000fc6000f8e0224 */
[----:B------:R-:W-:Y:S01]  /*5ef0*/  FFMA R227, R227, UR25, R30 ;  /* 0x00000019e3e37c23 */ /* 0x000fe2000800001e */
[----:B------:R-:W-:Y:S02]  /*5f00*/  IADD3 R30, P4, R32, UR8, RZ ;  /* 0x00000008201e7c10 */ /* 0x000fe4000ff9e0ff */
[----:B------:R-:W-:Y:S02]  /*5f10*/  PRMT R32, RZ, 0x7610, R32 ;  /* 0x00007610ff207816 */ /* 0x000fe40000000020 */
[----:B------:R-:W-:Y:S02]  /*5f20*/  F2FP.SATFINITE.E5M2.F32.PACK_AB_MERGE_C R227, RZ, R227, RZ ;  /* 0x000000e3ffe3723e */ /* 0x000fe400048060ff */
[----:B------:R-:W-:-:S03]  /*5f30*/  IADD3.X R31, R33, UR9, R37, P4, !PT ;  /* 0x00000009211f7c10 */ /* 0x000fc6000a7fe425 */
[----:B------:R2:W-:Y:S01]  /*5f40*/  @!P3 STG.E.U8 desc[UR18][R24.64+0x1], R227 ;  /* 0x000001e31800b986 */ /* 0x0005e2000c101112 */
[----:B------:R-:W-:Y:S05]  /*5f50*/  @P5 BRA `(.L_x_45) ;  /* 0x0000000000045947 */ /* 0x000fea0003800000 */
[----:B------:R4:W5:Y:S02]  /*5f60*/  LDG.E.U8 R32, desc[UR18][R30.64] ;  /* 0x000000121e207981 */ /* 0x000964000c1e1100 */
.L_x_45:
[----:B------:R-:W-:Y:S05]  /*5f70*/  BSYNC B1 ;  /* 0x0000000000017941 */ /* 0x000fea0003800000 */
.L_x_44:
[----:B-----5:R-:W-:Y:S01]  /*5f80*/  LOP3.LUT R32, R32, 0xff, RZ, 0xc0, !PT ;  /* 0x000000ff20207812 */ /* 0x020fe200078ec0ff */
[----:B------:R-:W-:Y:S01]  /*5f90*/  BSSY B1, `(.L_x_46) ;  /* 0x000000b000017945 */ /* 0x000fe20003800000 */
[----:B------:R-:W-:Y:S02]  /*5fa0*/  ISETP.LT.OR P3, PT, R34, 0x2, !P2 ;  /* 0x000000022200780c */ /* 0x000fe40005761670 */
[----:B------:R-:W-:-:S05]  /*5fb0*/  F2FP.F16.E5M2.UNPACK_B R32, R32 ;  /* 0x00000020ff20723e */ /* 0x000fca00020004ff */
[----:B------:R-:W-:-:S05]  /*5fc0*/  HADD2.F32 R32, -RZ, R32.H0_H0 ;  /* 0x20000020ff207230 */ /* 0x000fca0000004100 */
[----:B------:R-:W-:Y:S01]  /*5fd0*/  FMUL R33, R32, UR24 ;  /* 0x0000001820217c20 */ /* 0x000fe20008400000 */
[----:B------:R-:W-:-:S03]  /*5fe0*/  PRMT R32, RZ, 0x7610, R32 ;  /* 0x00007610ff207816 */ /* 0x000fc60000000020 */
[----:B------:R-:W-:-:S05]  /*5ff0*/  FFMA R33, R226, UR25, R33 ;  /* 0x00000019e2217c23 */ /* 0x000fca0008000021 */
[----:B------:R-:W-:-:S05]  /*6000*/  F2FP.SATFINITE.E5M2.F32.PACK_AB_MERGE_C R33, RZ, R33, RZ ;  /* 0x00000021ff21723e */ /* 0x000fca00048060ff */
[----:B------:R0:W-:Y:S01]  /*6010*/  @!P5 STG.E.U8 desc[UR18][R26.64], R33 ;  /* 0x000000211a00d986 */ /* 0x0001e2000c101112 */
[----:B------:R-:W-:Y:S05]  /*6020*/  @P3 BRA `(.L_x_47) ;  /* 0x0000000000043947 */ /* 0x000fea0003800000 */
[----:B------:R0:W5:Y:S02]  /*6030*/  LDG.E.U8 R32, desc[UR18][R30.64+0x1] ;  /* 0x000001121e207981 */ /* 0x000164000c1e1100 */
.L_x_47:
[----:B------:R-:W-:Y:S05]  /*6040*/  BSYNC B1 ;  /* 0x0000000000017941 */ /* 0x000fea0003800000 */
.L_x_46:
[----:B-----5:R-:W-:Y:S01]  /*6050*/  LOP3.LUT R32, R32, 0xff, RZ, 0xc0, !PT ;  /* 0x000000ff20207812 */ /* 0x020fe200078ec0ff */
[----:B------:R-:W-:Y:S01]  /*6060*/  BSSY B1, `(.L_x_48) ;  /* 0x000000b000017945 */ /* 0x000fe20003800000 */
[----:B------:R-:W-:Y:S02]  /*6070*/  ISETP.LT.OR P4, PT, R34, 0x9, !P1 ;  /* 0x000000092200780c */ /* 0x000fe40004f81670 */
[----:B------:R-:W-:-:S05]  /*6080*/  F2FP.F16.E5M2.UNPACK_B R32, R32 ;  /* 0x00000020ff20723e */ /* 0x000fca00020004ff */
[----:B------:R-:W-:-:S05]  /*6090*/  HADD2.F32 R32, -RZ, R32.H0_H0 ;  /* 0x20000020ff207230 */ /* 0x000fca0000004100 */
[----:B------:R-:W-:-:S04]  /*60a0*/  FMUL R32, R32, UR24 ;  /* 0x0000001820207c20 */ /* 0x000fc80008400000 */
[----:B------:R-:W-:-:S05]  /*60b0*/  FFMA R32, R225, UR25, R32 ;  /* 0x00000019e1207c23 */ /* 0x000fca0008000020 */
[----:B0-----:R-:W-:Y:S02]  /*60c0*/  F2FP.SATFINITE.E5M2.F32.PACK_AB_MERGE_C R33, RZ, R32, RZ ;  /* 0x00000020ff21723e */ /* 0x001fe400048060ff */
[----:B------:R-:W-:-:S03]  /*60d0*/  PRMT R32, RZ, 0x7610, R32 ;  /* 0x00007610ff207816 */ /* 0x000fc60000000020 */
[----:B------:R0:W-:Y:S01]  /*60e0*/  @!P3 STG.E.U8 desc[UR18][R26.64+0x1], R33 ;  /* 0x000001211a00b986 */ /* 0x0001e2000c101112 */
[----:B------:R-:W-:Y:S05]  /*60f0*/  @P4 BRA `(.L_x_49) ;  /* 0x0000000000044947 */ /* 0x000fea0003800000 */
[----:B------:R0:W5:Y:S02]  /*6100*/  LDG.E.U8 R32, desc[UR18][R28.64+0x8] ;  /* 0x000008121c207981 */ /* 0x000164000c1e1100 */
.L_x_49:
[----:B------:R-:W-:Y:S05]  /*6110*/  BSYNC B1 ;  /* 0x0000000000017941 */ /* 0x000fea0003800000 */
.L_x_48:
[----:B-----5:R-:W-:Y:S01]  /*6120*/  LOP3.LUT R32, R32, 0xff, RZ, 0xc0, !PT ;  /* 0x000000ff20207812 */ /* 0x020fe200078ec0ff */
[----:B------:R-:W-:Y:S01]  /*6130*/  BSSY B1, `(.L_x_50) ;  /* 0x000000b000017945 */ /* 0x000fe20003800000 */
[----:B------:R-:W-:Y:S02]  /*6140*/  ISETP.LT.OR P3, PT, R34, 0xa, !P1 ;  /* 0x0000000a2200780c */ /* 0x000fe40004f61670 */
[----:B------:R-:W-:-:S05]  /*6150*/  F2FP.F16.E5M2.UNPACK_B R32, R32 ;  /* 0x00000020ff20723e */ /* 0x000fca00020004ff */
[----:B------:R-:W-:-:S05]  /*6160*/  HADD2.F32 R32, -RZ, R32.H0_H0 ;  /* 0x20000020ff207230 */ /* 0x000fca0000004100 */
[----:B0-----:R-:W-:Y:S01]  /*6170*/  FMUL R33, R32, UR24 ;  /* 0x0000001820217c20 */ /* 0x001fe20008400000 */
[----:B------:R-:W-:-:S03]  /*6180*/  PRMT R32, RZ, 0x7610, R32 ;  /* 0x00007610ff207816 */ /* 0x000fc60000000020 */
[----:B------:R-:W-:-:S05]  /*6190*/  FFMA R33, R224, UR25, R33 ;  /* 0x00000019e0217c23 */ /* 0x000fca0008000021 */
[----:B------:R-:W-:-:S05]  /*61a0*/  F2FP.SATFINITE.E5M2.F32.PACK_AB_MERGE_C R33, RZ, R33, RZ ;  /* 0x00000021ff21723e */ /* 0x000fca00048060ff */
[----:B------:R0:W-:Y:S01]  /*61b0*/  @!P4 STG.E.U8 desc[UR18][R24.64+0x8], R33 ;  /* 0x000008211800c986 */ /* 0x0001e2000c101112 */
[----:B------:R-:W-:Y:S05]  /*61c0*/  @P3 BRA `(.L_x_51) ;  /* 0x0000000000043947 */ /* 0x000fea0003800000 */
[----:B------:R0:W5:Y:S02]  /*61d0*/  LDG.E.U8 R32, desc[UR18][R28.64+0x9] ;  /* 0x000009121c207981 */ /* 0x000164000c1e1100 */
.L_x_51:
[----:B------:R-:W-:Y:S05]  /*61e0*/  BSYNC B1 ;  /* 0x0000000000017941 */ /* 0x000fea0003800000 */
.L_x_50:
        /* <DEDUP_REMOVED lines=12> */
.L_x_53:
[----:B------:R-:W-:Y:S05]  /*62b0*/  BSYNC B1 ;  /* 0x0000000000017941 */ /* 0x000fea0003800000 */
.L_x_52:
        /* <DEDUP_REMOVED lines=12> */
.L_x_55:
[----:B------:R-:W-:Y:S05]  /*6380*/  BSYNC B1 ;  /* 0x0000000000017941 */ /* 0x000fea0003800000 */
.L_x_54:
        /* <DEDUP_REMOVED lines=12> */
.L_x_57:
[----:B------:R-:W-:Y:S05]  /*6450*/  BSYNC B1 ;  /* 0x0000000000017941 */ /* 0x000fea0003800000 */
.L_x_56:
        /* <DEDUP_REMOVED lines=12> */
.L_x_59:
[----:B------:R-:W-:Y:S05]  /*6520*/  BSYNC B1 ;  /* 0x0000000000017941 */ /* 0x000fea0003800000 */
.L_x_58:
        /* <DEDUP_REMOVED lines=12> */
.L_x_61:
[----:B------:R-:W-:Y:S05]  /*65f0*/  BSYNC B1 ;  /* 0x0000000000017941 */ /* 0x000fea0003800000 */
.L_x_60:
        /* <DEDUP_REMOVED lines=12> */
.L_x_63:
[----:B------:R-:W-:Y:S05]  /*66c0*/  BSYNC B1 ;  /* 0x0000000000017941 */ /* 0x000fea0003800000 */
.L_x_62:
        /* <DEDUP_REMOVED lines=12> */
.L_x_65:
[----:B------:R-:W-:Y:S05]  /*6790*/  BSYNC B1 ;  /* 0x0000000000017941 */ /* 0x000fea0003800000 */
.L_x_64:
        /* <DEDUP_REMOVED lines=12> */
.L_x_67:
[----:B------:R-:W-:Y:S05]  /*6860*/  BSYNC B1 ;  /* 0x0000000000017941 */ /* 0x000fea0003800000 */
.L_x_66:
        /* <DEDUP_REMOVED lines=12> */
.L_x_69:
[----:B------:R-:W-:Y:S05]  /*6930*/  BSYNC B1 ;  /* 0x0000000000017941 */ /* 0x000fea0003800000 */
.L_x_68:
        /* <DEDUP_REMOVED lines=12> */
.L_x_71:
[----:B------:R-:W-:Y:S05]  /*6a00*/  BSYNC B1 ;  /* 0x0000000000017941 */ /* 0x000fea0003800000 */
.L_x_70:
        /* <DEDUP_REMOVED lines=12> */
.L_x_73:
[----:B------:R-:W-:Y:S05]  /*6ad0*/  BSYNC B1 ;  /* 0x0000000000017941 */ /* 0x000fea0003800000 */
.L_x_72:
        /* <DEDUP_REMOVED lines=12> */
.L_x_75:
[----:B------:R-:W-:Y:S05]  /*6ba0*/  BSYNC B1 ;  /* 0x0000000000017941 */ /* 0x000fea0003800000 */
.L_x_74:
        /* <DEDUP_REMOVED lines=12> */
.L_x_77:
[----:B------:R-:W-:Y:S05]  /*6c70*/  BSYNC B1 ;  /* 0x0000000000017941 */ /* 0x000fea0003800000 */
.L_x_76:
        /* <DEDUP_REMOVED lines=12> */
.L_x_79:
[----:B------:R-:W-:Y:S05]  /*6d40*/  BSYNC B1 ;  /* 0x0000000000017941 */ /* 0x000fea0003800000 */
.L_x_78:
        /* <DEDUP_REMOVED lines=12> */
.L_x_81:
[----:B------:R-:W-:Y:S05]  /*6e10*/  BSYNC B1 ;  /* 0x0000000000017941 */ /* 0x000fea0003800000 */
.L_x_80:
        /* <DEDUP_REMOVED lines=12> */
.L_x_83:
[----:B------:R-:W-:Y:S05]  /*6ee0*/  BSYNC B1 ;  /* 0x0000000000017941 */ /* 0x000fea0003800000 */
.L_x_82:
        /* <DEDUP_REMOVED lines=12> */
.L_x_85:
[----:B------:R-:W-:Y:S05]  /*6fb0*/  BSYNC B1 ;  /* 0x0000000000017941 */ /* 0x000fea0003800000 */
.L_x_84:
        /* <DEDUP_REMOVED lines=12> */
.L_x_87:
[----:B------:R-:W-:Y:S05]  /*7080*/  BSYNC B1 ;  /* 0x0000000000017941 */ /* 0x000fea0003800000 */
.L_x_86:
        /* <DEDUP_REMOVED lines=12> */
.L_x_89:
[----:B------:R-:W-:Y:S05]  /*7150*/  BSYNC B1 ;  /* 0x0000000000017941 */ /* 0x000fea0003800000 */
.L_x_88:
        /* <DEDUP_REMOVED lines=12> */
.L_x_91:
[----:B------:R-:W-:Y:S05]  /*7220*/  BSYNC B1 ;  /* 0x0000000000017941 */ /* 0x000fea0003800000 */
.L_x_90:
        /* <DEDUP_REMOVED lines=12> */
.L_x_93:
[----:B------:R-:W-:Y:S05]  /*72f0*/  BSYNC B1 ;  /* 0x0000000000017941 */ /* 0x000fea0003800000 */
.L_x_92:
        /* <DEDUP_REMOVED lines=12> */
.L_x_95:
[----:B------:R-:W-:Y:S05]  /*73c0*/  BSYNC B1 ;  /* 0x0000000000017941 */ /* 0x000fea0003800000 */
.L_x_94:
        /* <DEDUP_REMOVED lines=12> */
.L_x_97:
[----:B------:R-:W-:Y:S05]  /*7490*/  BSYNC B1 ;  /* 0x0000000000017941 */ /* 0x000fea0003800000 */
.L_x_96:
        /* <DEDUP_REMOVED lines=12> */
.L_x_99:
[----:B------:R-:W-:Y:S05]  /*7560*/  BSYNC B1 ;  /* 0x0000000000017941 */ /* 0x000fea0003800000 */
.L_x_98:
        /* <DEDUP_REMOVED lines=12> */
.L_x_101:
[----:B------:R-:W-:Y:S05]  /*7630*/  BSYNC B1 ;  /* 0x0000000000017941 */ /* 0x000fea0003800000 */
.L_x_100:
        /* <DEDUP_REMOVED lines=12> */
.L_x_103:
[----:B------:R-:W-:Y:S05]  /*7700*/  BSYNC B1 ;  /* 0x0000000000017941 */ /* 0x000fea0003800000 */
.L_x_102:
        /* <DEDUP_REMOVED lines=12> */
.L_x_105:
[----:B------:R-:W-:Y:S05]  /*77d0*/  BSYNC B1 ;  /* 0x0000000000017941 */ /* 0x000fea0003800000 */
.L_x_104:
        /* <DEDUP_REMOVED lines=12> */
.L_x_107:
[----:B------:R-:W-:Y:S05]  /*78a0*/  BSYNC B1 ;  /* 0x0000000000017941 */ /* 0x000fea0003800000 */
.L_x_106:
        /* <DEDUP_REMOVED lines=12> */
.L_x_109:
[----:B------:R-:W-:Y:S05]  /*7970*/  BSYNC B1 ;  /* 0x0000000000017941 */ /* 0x000fea0003800000 */
.L_x_108:
        /* <DEDUP_REMOVED lines=12> */
.L_x_111:
[----:B------:R-:W-:Y:S05]  /*7a40*/  BSYNC B1 ;  /* 0x0000000000017941 */ /* 0x000fea0003800000 */
.L_x_110:
        /* <DEDUP_REMOVED lines=12> */
.L_x_113:
[----:B------:R-:W-:Y:S05]  /*7b10*/  BSYNC B1 ;  /* 0x0000000000017941 */ /* 0x000fea0003800000 */
.L_x_112:
        /* <DEDUP_REMOVED lines=12> */
.L_x_115:
[----:B------:R-:W-:Y:S05]  /*7be0*/  BSYNC B1 ;  /* 0x0000000000017941 */ /* 0x000fea0003800000 */
.L_x_114:
        /* <DEDUP_REMOVED lines=12> */
.L_x_117:
[----:B------:R-:W-:Y:S05]  /*7cb0*/  BSYNC B1 ;  /* 0x0000000000017941 */ /* 0x000fea0003800000 */
.L_x_116:
        /* <DEDUP_REMOVED lines=12> */
.L_x_119:
[----:B------:R-:W-:Y:S05]  /*7d80*/  BSYNC B1 ;  /* 0x0000000000017941 */ /* 0x000fea0003800000 */
.L_x_118:
        /* <DEDUP_REMOVED lines=12> */
.L_x_121:
[----:B------:R-:W-:Y:S05]  /*7e50*/  BSYNC B1 ;  /* 0x0000000000017941 */ /* 0x000fea0003800000 */
.L_x_120:
        /* <DEDUP_REMOVED lines=12> */
.L_x_123:
[----:B------:R-:W-:Y:S05]  /*7f20*/  BSYNC B1 ;  /* 0x0000000000017941 */ /* 0x000fea0003800000 */
.L_x_122:
        /* <DEDUP_REMOVED lines=12> */
.L_x_125:
[----:B------:R-:W-:Y:S05]  /*7ff0*/  BSYNC B1 ;  /* 0x0000000000017941 */ /* 0x000fea0003800000 */
.L_x_124:
        /* <DEDUP_REMOVED lines=12> */
.L_x_127:
[----:B------:R-:W-:Y:S05]  /*80c0*/  BSYNC B1 ;  /* 0x0000000000017941 */ /* 0x000fea0003800000 */
.L_x_126:
        /* <DEDUP_REMOVED lines=12> */
.L_x_129:
[----:B------:R-:W-:Y:S05]  /*8190*/  BSYNC B1 ;  /* 0x0000000000017941 */ /* 0x000fea0003800000 */
.L_x_128:
        /* <DEDUP_REMOVED lines=12> */
.L_x_131:
[----:B------:R-:W-:Y:S05]  /*8260*/  BSYNC B1 ;  /* 0x0000000000017941 */ /* 0x000fea0003800000 */
.L_x_130:
        /* <DEDUP_REMOVED lines=12> */
.L_x_133:
[----:B------:R-:W-:Y:S05]  /*8330*/  BSYNC B1 ;  /* 0x0000000000017941 */ /* 0x000fea0003800000 */
.L_x_132:
        /* <DEDUP_REMOVED lines=12> */
.L_x_135:
[----:B------:R-:W-:Y:S05]  /*8400*/  BSYNC B1 ;  /* 0x0000000000017941 */ /* 0x000fea0003800000 */
.L_x_134:
        /* <DEDUP_REMOVED lines=12> */
.L_x_137:
[----:B------:R-:W-:Y:S05]  /*84d0*/  BSYNC B1 ;  /* 0x0000000000017941 */ /* 0x000fea0003800000 */
.L_x_136:
        /* <DEDUP_REMOVED lines=12> */
.L_x_139:
[----:B------:R-:W-:Y:S05]  /*85a0*/  BSYNC B1 ;  /* 0x0000000000017941 */ /* 0x000fea0003800000 */
.L_x_138:
        /* <DEDUP_REMOVED lines=12> */
.L_x_141:
[----:B------:R-:W-:Y:S05]  /*8670*/  BSYNC B1 ;  /* 0x0000000000017941 */ /* 0x000fea0003800000 */
.L_x_140:
        /* <DEDUP_REMOVED lines=12> */
.L_x_143:
[----:B------:R-:W-:Y:S05]  /*8740*/  BSYNC B1 ;  /* 0x0000000000017941 */ /* 0x000fea0003800000 */
.L_x_142:
        /* <DEDUP_REMOVED lines=12> */
.L_x_145:
[----:B------:R-:W-:Y:S05]  /*8810*/  BSYNC B1 ;  /* 0x0000000000017941 */ /* 0x000fea0003800000 */
.L_x_144:
        /* <DEDUP_REMOVED lines=12> */
.L_x_147:
[----:B------:R-:W-:Y:S05]  /*88e0*/  BSYNC B1 ;  /* 0x0000000000017941 */ /* 0x000fea0003800000 */
.L_x_146:
        /* <DEDUP_REMOVED lines=12> */
.L_x_149:
[----:B------:R-:W-:Y:S05]  /*89b0*/  BSYNC B1 ;  /* 0x0000000000017941 */ /* 0x000fea0003800000 */
.L_x_148:
        /* <DEDUP_REMOVED lines=12> */
.L_x_151:
[----:B------:R-:W-:Y:S05]  /*8a80*/  BSYNC B1 ;  /* 0x0000000000017941 */ /* 0x000fea0003800000 */
.L_x_150:
        /* <DEDUP_REMOVED lines=12> */
.L_x_153:
[----:B------:R-:W-:Y:S05]  /*8b50*/  BSYNC B1 ;  /* 0x0000000000017941 */ /* 0x000fea0003800000 */
.L_x_152:
        /* <DEDUP_REMOVED lines=12> */
.L_x_155:
[----:B------:R-:W-:Y:S05]  /*8c20*/  BSYNC B1 ;  /* 0x0000000000017941 */ /* 0x000fea0003800000 */
.L_x_154:
        /* <DEDUP_REMOVED lines=12> */
.L_x_157:
[----:B------:R-:W-:Y:S05]  /*8cf0*/  BSYNC B1 ;  /* 0x0000000000017941 */ /* 0x000fea0003800000 */
.L_x_156:
        /* <DEDUP_REMOVED lines=12> */
.L_x_159:
[----:B------:R-:W-:Y:S05]  /*8dc0*/  BSYNC B1 ;  /* 0x0000000000017941 */ /* 0x000fea0003800000 */
.L_x_158:
        /* <DEDUP_REMOVED lines=12> */
.L_x_161:
[----:B------:R-:W-:Y:S05]  /*8e90*/  BSYNC B1 ;  /* 0x0000000000017941 */ /* 0x000fea0003800000 */
.L_x_160:
        /* <DEDUP_REMOVED lines=12> */
.L_x_163:
[----:B------:R-:W-:Y:S05]  /*8f60*/  BSYNC B1 ;  /* 0x0000000000017941 */ /* 0x000fea0003800000 */
.L_x_162:
        /* <DEDUP_REMOVED lines=12> */
.L_x_165:
[----:B------:R-:W-:Y:S05]  /*9030*/  BSYNC B1 ;  /* 0x0000000000017941 */ /* 0x000fea0003800000 */
.L_x_164:
        /* <DEDUP_REMOVED lines=12> */
.L_x_167:
[----:B------:R-:W-:Y:S05]  /*9100*/  BSYNC B1 ;  /* 0x0000000000017941 */ /* 0x000fea0003800000 */
.L_x_166:
        /* <DEDUP_REMOVED lines=12> */
.L_x_169:
[----:B------:R-:W-:Y:S05]  /*91d0*/  BSYNC B1 ;  /* 0x0000000000017941 */ /* 0x000fea0003800000 */
.L_x_168:
        /* <DEDUP_REMOVED lines=12> */
.L_x_171:
[----:B------:R-:W-:Y:S05]  /*92a0*/  BSYNC B1 ;  /* 0x0000000000017941 */ /* 0x000fea0003800000 */
.L_x_170:
        /* <DEDUP_REMOVED lines=12> */
.L_x_173:
[----:B------:R-:W-:Y:S05]  /*9370*/  BSYNC B1 ;  /* 0x0000000000017941 */ /* 0x000fea0003800000 */
.L_x_172:
        /* <DEDUP_REMOVED lines=12> */
.L_x_175:
[----:B------:R-:W-:Y:S05]  /*9440*/  BSYNC B1 ;  /* 0x0000000000017941 */ /* 0x000fea0003800000 */
.L_x_174:
        /* <DEDUP_REMOVED lines=12> */
.L_x_177:
[----:B------:R-:W-:Y:S05]  /*9510*/  BSYNC B1 ;  /* 0x0000000000017941 */ /* 0x000fea0003800000 */
.L_x_176:
        /* <DEDUP_REMOVED lines=12> */
.L_x_179:
[----:B------:R-:W-:Y:S05]  /*95e0*/  BSYNC B1 ;  /* 0x0000000000017941 */ /* 0x000fea0003800000 */
.L_x_178:
        /* <DEDUP_REMOVED lines=12> */
.L_x_181:
[----:B------:R-:W-:Y:S05]  /*96b0*/  BSYNC B1 ;  /* 0x0000000000017941 */ /* 0x000fea0003800000 */
.L_x_180:
        /* <DEDUP_REMOVED lines=12> */
.L_x_183:
[----:B------:R-:W-:Y:S05]  /*9780*/  BSYNC B1 ;  /* 0x0000000000017941 */ /* 0x000fea0003800000 */
.L_x_182:
        /* <DEDUP_REMOVED lines=12> */
.L_x_185:
[----:B------:R-:W-:Y:S05]  /*9850*/  BSYNC B1 ;  /* 0x0000000000017941 */ /* 0x000fea0003800000 */
.L_x_184:
        /* <DEDUP_REMOVED lines=12> */
.L_x_187:
[----:B------:R-:W-:Y:S05]  /*9920*/  BSYNC B1 ;  /* 0x0000000000017941 */ /* 0x000fea0003800000 */
.L_x_186:
        /* <DEDUP_REMOVED lines=12> */
.L_x_189:
[----:B------:R-:W-:Y:S05]  /*99f0*/  BSYNC B1 ;  /* 0x0000000000017941 */ /* 0x000fea0003800000 */
.L_x_188:
        /* <DEDUP_REMOVED lines=12> */
.L_x_191:
[----:B------:R-:W-:Y:S05]  /*9ac0*/  BSYNC B1 ;  /* 0x0000000000017941 */ /* 0x000fea0003800000 */
.L_x_190:
        /* <DEDUP_REMOVED lines=12> */
.L_x_193:
[----:B------:R-:W-:Y:S05]  /*9b90*/  BSYNC B1 ;  /* 0x0000000000017941 */ /* 0x000fea0003800000 */
.L_x_192:
        /* <DEDUP_REMOVED lines=12> */
.L_x_195:
[----:B------:R-:W-:Y:S05]  /*9c60*/  BSYNC B1 ;  /* 0x0000000000017941 */ /* 0x000fea0003800000 */
.L_x_194:
[----:B-----5:R-:W-:Y:S01]  /*9c70*/  LOP3.LUT R32, R32, 0xff, RZ, 0xc0, !PT ;  /* 0x000000ff20207812 */ /* 0x020fe200078ec0ff */
[----:B------:R-:W-:Y:S01]  /*9c80*/  BSSY B1, `(.L_x_196) ;  /* 0x000000b000017945 */ /* 0x000fe20003800000 */
[----:B------:R-:W-:Y:S02]  /*9c90*/  ISETP.LT.OR P4, PT, R34, 0x99, !P2 ;  /* 0x000000992200780c */ /* 0x000fe40005781670 */
[----:B------:R-:W-:-:S05]  /*9ca0*/  F2FP.F16.E5M2.UNPACK_B R32, R32 ;  /* 0x00000020ff20723e */ /* 0x000fca00020004ff */
[----:B------:R-:W-:-:S05]  /*9cb0*/  HADD2.F32 R32, -RZ, R32.H0_H0 ;  /* 0x20000020ff207230 */ /* 0x000fca0000004100 */
[----:B------:R-:W-:-:S04]  /*9cc0*/  FMUL R32, R32, UR24 ;  /* 0x0000001820207c20 */ /* 0x000fc80008400000 */
[----:B------:R-:W-:Y:S01]  /*9cd0*/  FFMA R32, R23, UR25, R32 ;  /* 0x0000001917207c23 */ /* 0x000fe20008000020 */
[----:B------:R-:W-:-:S04]  /*9ce0*/  PRMT R23, RZ, 0x7610, R23 ;  /* 0x00007610ff177816 */ /* 0x000fc80000000017 */
[----:B0-----:R-:W-:-:S05]  /*9cf0*/  F2FP.SATFINITE.E5M2.F32.PACK_AB_MERGE_C R33, RZ, R32, RZ ;  /* 0x00000020ff21723e */ /* 0x001fca00048060ff */
[----:B------:R0:W-:Y:S01]  /*9d00*/  @!P3 STG.E.U8 desc[UR18][R24.64+0x99], R33 ;  /* 0x000099211800b986 */ /* 0x0001e2000c101112 */
[----:B------:R-:W-:Y:S05]  /*9d10*/  @P4 BRA `(.L_x_197) ;  /* 0x0000000000044947 */ /* 0x000fea0003800000 */
[----:B------:R0:W5:Y:S02]  /*9d20*/  LDG.E.U8 R23, desc[UR18][R30.64+0x98] ;  /* 0x000098121e177981 */ /* 0x000164000c1e1100 */
.L_x_197:
[----:B------:R-:W-:Y:S05]  /*9d30*/  BSYNC B1 ;  /* 0x0000000000017941 */ /* 0x000fea0003800000 */
.L_x_196:
        /* <DEDUP_REMOVED lines=8> */
[----:B------:R-:W-:-:S05]  /*9dc0*/  F2FP.SATFINITE.E5M2.F32.PACK_AB_MERGE_C R23, RZ, R23, RZ ;  /* 0x00000017ff17723e */ /* 0x000fca00048060ff */
[----:B------:R0:W-:Y:S01]  /*9dd0*/  @!P4 STG.E.U8 desc[UR18][R26.64+0x98], R23 ;  /* 0x000098171a00c986 */ /* 0x0001e2000c101112 */
[----:B------:R-:W-:Y:S05]  /*9de0*/  @P3 BRA `(.L_x_199) ;  /* 0x0000000000043947 */ /* 0x000fea0003800000 */
[----:B------:R0:W5:Y:S02]  /*9df0*/  LDG.E.U8 R22, desc[UR18][R30.64+0x99] ;  /* 0x000099121e167981 */ /* 0x000164000c1e1100 */
.L_x_199:
[----:B------:R-:W-:Y:S05]  /*9e00*/  BSYNC B1 ;  /* 0x0000000000017941 */ /* 0x000fea0003800000 */
.L_x_198:
        /* <DEDUP_REMOVED lines=12> */
.L_x_201:
[----:B------:R-:W-:Y:S05]  /*9ed0*/  BSYNC B1 ;  /* 0x0000000000017941 */ /* 0x000fea0003800000 */
.L_x_200:
        /* <DEDUP_REMOVED lines=12> */
.L_x_203:
[----:B------:R-:W-:Y:S05]  /*9fa0*/  BSYNC B1 ;  /* 0x0000000000017941 */ /* 0x000fea0003800000 */
.L_x_202:
        /* <DEDUP_REMOVED lines=12> */
.L_x_205:
[----:B------:R-:W-:Y:S05]  /*a070*/  BSYNC B1 ;  /* 0x0000000000017941 */ /* 0x000fea0003800000 */
.L_x_204:
        /* <DEDUP_REMOVED lines=12> */
.L_x_207:
[----:B------:R-:W-:Y:S05]  /*a140*/  BSYNC B1 ;  /* 0x0000000000017941 */ /* 0x000fea0003800000 */
.L_x_206:
        /* <DEDUP_REMOVED lines=12> */
.L_x_209:
[----:B------:R-:W-:Y:S05]  /*a210*/  BSYNC B1 ;  /* 0x0000000000017941 */ /* 0x000fea0003800000 */
.L_x_208:
        /* <DEDUP_REMOVED lines=12> */
.L_x_211:
[----:B------:R-:W-:Y:S05]  /*a2e0*/  BSYNC B1 ;  /* 0x0000000000017941 */ /* 0x000fea0003800000 */
.L_x_210:
        /* <DEDUP_REMOVED lines=12> */
.L_x_213:
[----:B------:R-:W-:Y:S05]  /*a3b0*/  BSYNC B1 ;  /* 0x0000000000017941 */ /* 0x000fea0003800000 */
.L_x_212:
        /* <DEDUP_REMOVED lines=12> */
.L_x_215:
[----:B------:R-:W-:Y:S05]  /*a480*/  BSYNC B1 ;  /* 0x0000000000017941 */ /* 0x000fea0003800000 */
.L_x_214:
        /* <DEDUP_REMOVED lines=12> */
.L_x_217:
[----:B------:R-:W-:Y:S05]  /*a550*/  BSYNC B1 ;  /* 0x0000000000017941 */ /* 0x000fea0003800000 */
.L_x_216:
        /* <DEDUP_REMOVED lines=12> */
.L_x_219:
[----:B------:R-:W-:Y:S05]  /*a620*/  BSYNC B1 ;  /* 0x0000000000017941 */ /* 0x000fea0003800000 */
.L_x_218:
        /* <DEDUP_REMOVED lines=12> */
.L_x_221:
[----:B------:R-:W-:Y:S05]  /*a6f0*/  BSYNC B1 ;  /* 0x0000000000017941 */ /* 0x000fea0003800000 */
.L_x_220:
        /* <DEDUP_REMOVED lines=12> */
.L_x_223:
[----:B------:R-:W-:Y:S05]  /*a7c0*/  BSYNC B1 ;  /* 0x0000000000017941 */ /* 0x000fea0003800000 */
.L_x_222:
        /* <DEDUP_REMOVED lines=12> */
.L_x_225:
[----:B------:R-:W-:Y:S05]  /*a890*/  BSYNC B1 ;  /* 0x0000000000017941 */ /* 0x000fea0003800000 */
.L_x_224:
        /* <DEDUP_REMOVED lines=12> */
.L_x_227:
[----:B------:R-:W-:Y:S05]  /*a960*/  BSYNC B1 ;  /* 0x0000000000017941 */ /* 0x000fea0003800000 */
.L_x_226:
        /* <DEDUP_REMOVED lines=12> */
.L_x_229:
[----:B------:R-:W-:Y:S05]  /*aa30*/  BSYNC B1 ;  /* 0x0000000000017941 */ /* 0x000fea0003800000 */
.L_x_228:
        /* <DEDUP_REMOVED lines=12> */
.L_x_231:
[----:B------:R-:W-:Y:S05]  /*ab00*/  BSYNC B1 ;  /* 0x0000000000017941 */ /* 0x000fea0003800000 */
.L_x_230:
        /* <DEDUP_REMOVED lines=12> */
.L_x_233:
[----:B------:R-:W-:Y:S05]  /*abd0*/  BSYNC B1 ;  /* 0x0000000000017941 */ /* 0x000fea0003800000 */
.L_x_232:
        /* <DEDUP_REMOVED lines=12> */
.L_x_235:
[----:B------:R-:W-:Y:S05]  /*aca0*/  BSYNC B1 ;  /* 0x0000000000017941 */ /* 0x000fea0003800000 */
.L_x_234:
        /* <DEDUP_REMOVED lines=12> */
.L_x_237:
[----:B------:R-:W-:Y:S05]  /*ad70*/  BSYNC B1 ;  /* 0x0000000000017941 */ /* 0x000fea0003800000 */
.L_x_236:
        /* <DEDUP_REMOVED lines=12> */
.L_x_239:
[----:B------:R-:W-:Y:S05]  /*ae40*/  BSYNC B1 ;  /* 0x0000000000017941 */ /* 0x000fea0003800000 */
.L_x_238:
[----:B-----5:R-:W-:Y:S01]  /*ae50*/  LOP3.LUT R2, R2, 0xff, RZ, 0xc0, !PT ;  /* 0x000000ff02027812 */ /* 0x020fe200078ec0ff */
[----:B------:R-:W-:Y:S01]  /*ae60*/  BSSY B1, `(.L_x_240) ;  /* 0x000000b000017945 */ /* 0x000fe20003800000 */
[----:B------:R-:W-:Y:S02]  /*ae70*/  ISETP.LT.OR P4, PT, R34, 0xc9, !P1 ;  /* 0x000000c92200780c */ /* 0x000fe40004f81670 */
[----:B------:R-:W-:-:S05]  /*ae80*/  F2FP.F16.E5M2.UNPACK_B R2, R2 ;  /* 0x00000002ff02723e */ /* 0x000fca00020004ff */
[----:B------:R-:W-:-:S05]  /*ae90*/  HADD2.F32 R2, -RZ, R2.H0_H0 ;  /* 0x20000002ff027230 */ /* 0x000fca0000004100 */
[----:B0-----:R-:W-:-:S04]  /*aea0*/  FMUL R3, R2, UR24 ;  /* 0x0000001802037c20 */ /* 0x001fc80008400000 */
[----:B------:R-:W-:Y:S01]  /*aeb0*/  FFMA R3, R0, UR25, R3 ;  /* 0x0000001900037c23 */ /* 0x000fe20008000003 */
[----:B------:R-:W-:-:S04]  /*aec0*/  PRMT R0, RZ, 0x7610, R0 ;  /* 0x00007610ff007816 */ /* 0x000fc80000000000 */
[----:B------:R-:W-:-:S05]  /*aed0*/  F2FP.SATFINITE.E5M2.F32.PACK_AB_MERGE_C R3, RZ, R3, RZ ;  /* 0x00000003ff03723e */ /* 0x000fca00048060ff */
[----:B------:R0:W-:Y:S01]  /*aee0*/  @!P3 STG.E.U8 desc[UR18][R26.64+0xc1], R3 ;  /* 0x0000c1031a00b986 */ /* 0x0001e2000c101112 */
[----:B------:R-:W-:Y:S05]  /*aef0*/  @P4 BRA `(.L_x_241) ;  /* 0x0000000000044947 */ /* 0x000fea0003800000 */
[----:B------:R0:W5:Y:S02]  /*af00*/  LDG.E.U8 R0, desc[UR18][R28.64+0xc8] ;  /* 0x0000c8121c007981 */ /* 0x000164000c1e1100 */
.L_x_241:
[----:B------:R-:W-:Y:S05]  /*af10*/  BSYNC B1 ;  /* 0x0000000000017941 */ /* 0x000fea0003800000 */
.L_x_240:
[----:B------:R-:W2:Y:S01]  /*af20*/  LDL.LU R2, [R1] ;  /* 0x0000000001027983 */ /* 0x000ea20000300800 */
[----:B-----5:R-:W-:Y:S01]  /*af30*/  LOP3.LUT R0, R0, 0xff, RZ, 0xc0, !PT ;  /* 0x000000ff00007812 */ /* 0x020fe200078ec0ff */
[----:B------:R-:W-:Y:S01]  /*af40*/  BSSY B1, `(.L_x_242) ;  /* 0x000000b000017945 */ /* 0x000fe20003800000 */
[----:B------:R-:W-:Y:S02]  /*af50*/  ISETP.LT.OR P3, PT, R34, 0xca, !P1 ;  /* 0x000000ca2200780c */ /* 0x000fe40004f61670 */
[----:B------:R-:W-:-:S05]  /*af60*/  F2FP.F16.E5M2.UNPACK_B R0, R0 ;  /* 0x00000000ff00723e */ /* 0x000fca00020004ff */
[----:B------:R-:W-:-:S05]  /*af70*/  HADD2.F32 R0, -RZ, R0.H0_H0 ;  /* 0x20000000ff007230 */ /* 0x000fca0000004100 */
[----:B------:R-:W-:-:S04]  /*af80*/  FMUL R0, R0, UR24 ;  /* 0x0000001800007c20 */ /* 0x000fc80008400000 */
[----:B--2---:R-:W-:-:S05]  /*af90*/  FFMA R0, R2, UR25, R0 ;  /* 0x0000001902007c23 */ /* 0x004fca0008000000 */
[----:B0-----:R-:W-:Y:S02]  /*afa0*/  F2FP.SATFINITE.E5M2.F32.PACK_AB_MERGE_C R3, RZ, R0, RZ ;  /* 0x00000000ff03723e */ /* 0x001fe400048060ff */
[----:B------:R-:W-:-:S03]  /*afb0*/  PRMT R0, RZ, 0x7610, R0 ;  /* 0x00007610ff007816 */ /* 0x000fc60000000000 */
[----:B------:R0:W-:Y:S01]  /*afc0*/  @!P4 STG.E.U8 desc[UR18][R24.64+0xc8], R3 ;  /* 0x0000c8031800c986 */ /* 0x0001e2000c101112 */
[----:B------:R-:W-:Y:S05]  /*afd0*/  @P3 BRA `(.L_x_243) ;  /* 0x0000000000043947 */ /* 0x000fea0003800000 */
[----:B------:R2:W5:Y:S02]  /*afe0*/  LDG.E.U8 R0, desc[UR18][R28.64+0xc9] ;  /* 0x0000c9121c007981 */ /* 0x000564000c1e1100 */
.L_x_243:
[----:B------:R-:W-:Y:S05]  /*aff0*/  BSYNC B1 ;  /* 0x0000000000017941 */ /* 0x000fea0003800000 */
.L_x_242:
[----:B------:R-:W3:Y:S01]  /*b000*/  LDL.LU R2, [R1+0x4] ;  /* 0x0000040001027983 */ /* 0x000ee20000300800 */
[----:B-----5:R-:W-:Y:S01]  /*b010*/  LOP3.LUT R0, R0, 0xff, RZ, 0xc0, !PT ;  /* 0x000000ff00007812 */ /* 0x020fe200078ec0ff */
[----:B------:R-:W-:Y:S01]  /*b020*/  BSSY B1, `(.L_x_244) ;  /* 0x000000b000017945 */ /* 0x000fe20003800000 */
[----:B------:R-:W-:Y:S02]  /*b030*/  ISETP.LT.OR P4, PT, R34, 0xc9, !P2 ;  /* 0x000000c92200780c */ /* 0x000fe40005781670 */
[----:B------:R-:W-:-:S05]  /*b040*/  F2FP.F16.E5M2.UNPACK_B R0, R0 ;  /* 0x00000000ff00723e */ /* 0x000fca00020004ff */
[----:B------:R-:W-:-:S05]  /*b050*/  HADD2.F32 R0, -RZ, R0.H0_H0 ;  /* 0x20000000ff007230 */ /* 0x000fca0000004100 */
[----:B------:R-:W-:-:S04]  /*b060*/  FMUL R0, R0, UR24 ;  /* 0x0000001800007c20 */ /* 0x000fc80008400000 */
[----:B---3--:R-:W-:-:S05]  /*b070*/  FFMA R0, R2, UR25, R0 ;  /* 0x0000001902007c23 */ /* 0x008fca0008000000 */
[----:B0-----:R-:W-:Y:S02]  /*b080*/  F2FP.SATFINITE.E5M2.F32.PACK_AB_MERGE_C R3, RZ, R0, RZ ;  /* 0x00000000ff03723e */ /* 0x001fe400048060ff */
[----:B------:R-:W-:-:S03]  /*b090*/  PRMT R0, RZ, 0x7610, R0 ;  /* 0x00007610ff007816 */ /* 0x000fc60000000000 */
[----:B------:R0:W-:Y:S01]  /*b0a0*/  @!P3 STG.E.U8 desc[UR18][R24.64+0xc9], R3 ;  /* 0x0000c9031800b986 */ /* 0x0001e2000c101112 */
[----:B------:R-:W-:Y:S05]  /*b0b0*/  @P4 BRA `(.L_x_245) ;  /* 0x0000000000044947 */ /* 0x000fea0003800000 */
[----:B------:R3:W5:Y:S02]  /*b0c0*/  LDG.E.U8 R0, desc[UR18][R30.64+0xc8] ;  /* 0x0000c8121e007981 */ /* 0x000764000c1e1100 */
.L_x_245:
[----:B------:R-:W-:Y:S05]  /*b0d0*/  BSYNC B1 ;  /* 0x0000000000017941 */ /* 0x000fea0003800000 */
.L_x_244:
[----:B------:R-:W2:Y:S01]  /*b0e0*/  LDL.LU R2, [R1+0x8] ;  /* 0x0000080001027983 */ /* 0x000ea20000300800 */
        /* <DEDUP_REMOVED lines=12> */
.L_x_247:
[----:B------:R-:W-:Y:S05]  /*b1b0*/  BSYNC B1 ;  /* 0x0000000000017941 */ /* 0x000fea0003800000 */
.L_x_246:
        /* <DEDUP_REMOVED lines=13> */
.L_x_249:
[----:B------:R-:W-:Y:S05]  /*b290*/  BSYNC B1 ;  /* 0x0000000000017941 */ /* 0x000fea0003800000 */
.L_x_248:
        /* <DEDUP_REMOVED lines=13> */
.L_x_251:
[----:B------:R-:W-:Y:S05]  /*b370*/  BSYNC B1 ;  /* 0x0000000000017941 */ /* 0x000fea0003800000 */
.L_x_250:
        /* <DEDUP_REMOVED lines=13> */
.L_x_253:
[----:B------:R-:W-:Y:S05]  /*b450*/  BSYNC B1 ;  /* 0x0000000000017941 */ /* 0x000fea0003800000 */
.L_x_252:
        /* <DEDUP_REMOVED lines=13> */
.L_x_255:
[----:B------:R-:W-:Y:S05]  /*b530*/  BSYNC B1 ;  /* 0x0000000000017941 */ /* 0x000fea0003800000 */
.L_x_254:
        /* <DEDUP_REMOVED lines=13> */
.L_x_257:
[----:B------:R-:W-:Y:S05]  /*b610*/  BSYNC B1 ;  /* 0x0000000000017941 */ /* 0x000fea0003800000 */
.L_x_256:
        /* <DEDUP_REMOVED lines=13> */
.L_x_259:
[----:B------:R-:W-:Y:S05]  /*b6f0*/  BSYNC B1 ;  /* 0x0000000000017941 */ /* 0x000fea0003800000 */
.L_x_258:
        /* <DEDUP_REMOVED lines=13> */
.L_x_261:
[----:B------:R-:W-:Y:S05]  /*b7d0*/  BSYNC B1 ;  /* 0x0000000000017941 */ /* 0x000fea0003800000 */
.L_x_260:
        /* <DEDUP_REMOVED lines=13> */
.L_x_263:
[----:B------:R-:W-:Y:S05]  /*b8b0*/  BSYNC B1 ;  /* 0x0000000000017941 */ /* 0x000fea0003800000 */
.L_x_262:
        /* <DEDUP_REMOVED lines=13> */
.L_x_265:
[----:B------:R-:W-:Y:S05]  /*b990*/  BSYNC B1 ;  /* 0x0000000000017941 */ /* 0x000fea0003800000 */
.L_x_264:
        /* <DEDUP_REMOVED lines=13> */
.L_x_267:
[----:B------:R-:W-:Y:S05]  /*ba70*/  BSYNC B1 ;  /* 0x0000000000017941 */ /* 0x000fea0003800000 */
.L_x_266:
        /* <DEDUP_REMOVED lines=13> */
.L_x_269:
[----:B------:R-:W-:Y:S05]  /*bb50*/  BSYNC B1 ;  /* 0x0000000000017941 */ /* 0x000fea0003800000 */
.L_x_268:
        /* <DEDUP_REMOVED lines=13> */
.L_x_271:
[----:B------:R-:W-:Y:S05]  /*bc30*/  BSYNC B1 ;  /* 0x0000000000017941 */ /* 0x000fea0003800000 */
.L_x_270:
        /* <DEDUP_REMOVED lines=13> */
.L_x_273:
[----:B------:R-:W-:Y:S05]  /*bd10*/  BSYNC B1 ;  /* 0x0000000000017941 */ /* 0x000fea0003800000 */
.L_x_272:
        /* <DEDUP_REMOVED lines=13> */
.L_x_275:
[----:B------:R-:W-:Y:S05]  /*bdf0*/  BSYNC B1 ;  /* 0x0000000000017941 */ /* 0x000fea0003800000 */
.L_x_274:
        /* <DEDUP_REMOVED lines=13> */
.L_x_277:
[----:B------:R-:W-:Y:S05]  /*bed0*/  BSYNC B1 ;  /* 0x0000000000017941 */ /* 0x000fea0003800000 */
.L_x_276:
        /* <DEDUP_REMOVED lines=13> */
.L_x_279:
[----:B------:R-:W-:Y:S05]  /*bfb0*/  BSYNC B1 ;  /* 0x0000000000017941 */ /* 0x000fea0003800000 */
.L_x_278:
        /* <DEDUP_REMOVED lines=13> */
.L_x_281:
[----:B------:R-:W-:Y:S05]  /*c090*/  BSYNC B1 ;  /* 0x0000000000017941 */ /* 0x000fea0003800000 */
.L_x_280:
        /* <DEDUP_REMOVED lines=13> */
.L_x_283:
[----:B------:R-:W-:Y:S05]  /*c170*/  BSYNC B1 ;  /* 0x0000000000017941 */ /* 0x000fea0003800000 */
.L_x_282:
        /* <DEDUP_REMOVED lines=13> */
.L_x_285:
[----:B------:R-:W-:Y:S05]  /*c250*/  BSYNC B1 ;  /* 0x0000000000017941 */ /* 0x000fea0003800000 */
.L_x_284:
        /* <DEDUP_REMOVED lines=13> */
.L_x_287:
[----:B------:R-:W-:Y:S05]  /*c330*/  BSYNC B1 ;  /* 0x0000000000017941 */ /* 0x000fea0003800000 */
.L_x_286:
        /* <DEDUP_REMOVED lines=13> */
.L_x_289:
[----:B------:R-:W-:Y:S05]  /*c410*/  BSYNC B1 ;  /* 0x0000000000017941 */ /* 0x000fea0003800000 */
.L_x_288:
        /* <DEDUP_REMOVED lines=13> */
.L_x_291:
[----:B------:R-:W-:Y:S05]  /*c4f0*/  BSYNC B1 ;  /* 0x0000000000017941 */ /* 0x000fea0003800000 */
.L_x_290:
        /* <DEDUP_REMOVED lines=13> */
.L_x_293:
[----:B------:R-:W-:Y:S05]  /*c5d0*/  BSYNC B1 ;  /* 0x0000000000017941 */ /* 0x000fea0003800000 */
.L_x_292:
        /* <DEDUP_REMOVED lines=13> */
.L_x_295:
[----:B------:R-:W-:Y:S05]  /*c6b0*/  BSYNC B1 ;  /* 0x0000000000017941 */ /* 0x000fea0003800000 */
.L_x_294:
[----:B------:R-:W-:Y:S05]  /*c6c0*/  @P2 BRA `(.L_x_296) ;  /* 0x00000020009c2947 */ /* 0x000fea0003800000 */
[----:B------:R-:W2:Y:S01]  /*c6d0*/  LDL.LU R2, [R1+0x6c] ;  /* 0x00006c0001027983 */ /* 0x000ea20000300800 */
[----:B-----5:R-:W-:-:S04]  /*c6e0*/  LOP3.LUT R0, R0, 0xff, RZ, 0xc0, !PT ;  /* 0x000000ff00007812 */ /* 0x020fc800078ec0ff */
[----:B------:R-:W-:-:S05]  /*c6f0*/  F2FP.F16.E5M2.UNPACK_B R0, R0 ;  /* 0x00000000ff00723e */ /* 0x000fca00020004ff */
[----:B------:R-:W-:-:S05]  /*c700*/  HADD2.F32 R0, -RZ, R0.H0_H0 ;  /* 0x20000000ff007230 */ /* 0x000fca0000004100 */
[----:B------:R-:W-:-:S04]  /*c710*/  FMUL R0, R0, UR24 ;  /* 0x0000001800007c20 */ /* 0x000fc80008400000 */
[----:B--2---:R-:W-:-:S05]  /*c720*/  FFMA R0, R2, UR25, R0 ;  /* 0x0000001902007c23 */ /* 0x004fca0008000000 */
[----:B0-----:R-:W-:-:S05]  /*c730*/  F2FP.SATFINITE.E5M2.F32.PACK_AB_MERGE_C R3, RZ, R0, RZ ;  /* 0x00000000ff03723e */ /* 0x001fca00048060ff */
[----:B------:R0:W-:Y:S01]  /*c740*/  STG.E.U8 desc[UR18][R26.64+0xf9], R3 ;  /* 0x0000f9031a007986 */ /* 0x0001e2000c101112 */
[----:B------:R-:W-:Y:S05]  /*c750*/  BRA `(.L_x_296) ;  /* 0x0000002000787947 */ /* 0x000fea0003800000 */
.L_x_39:
[----:B------:R-:W-:Y:S01]  /*c760*/  ISETP.GE.AND P2, PT, R39, 0x1, PT ;  /* 0x000000012700780c */ /* 0x000fe20003f46270 */
[----:B------:R-:W-:Y:S01]  /*c770*/  FMUL R228, R228, UR25 ;  /* 0x00000019e4e47c20 */ /* 0x000fe20008400000 */
[----:B------:R-:W-:Y:S01]  /*c780*/  FMUL R227, R227, UR25 ;  /* 0x00000019e3e37c20 */ /* 0x000fe20008400000 */
[----:B------:R-:W-:Y:S01]  /*c790*/  ISETP.GE.AND P1, PT, R39, 0x9, PT ;  /* 0x000000092700780c */ /* 0x000fe20003f26270 */
[----:B------:R-:W-:Y:S01]  /*c7a0*/  FMUL R226, R226, UR25 ;  /* 0x00000019e2e27c20 */ /* 0x000fe20008400000 */
[C---:B------:R-:W-:Y:S02]  /*c7b0*/  ISETP.LT.OR P4, PT, R34.reuse, 0x1, !P2 ;  /* 0x000000012200780c */ /* 0x040fe40005781670 */
[----:B------:R-:W-:Y:S02]  /*c7c0*/  ISETP.LT.OR P5, PT, R34, 0x2, !P2 ;  /* 0x000000022200780c */ /* 0x000fe400057a1670 */
[----:B------:R-:W-:Y:S02]  /*c7d0*/  F2FP.SATFINITE.E5M2.F32.PACK_AB_MERGE_C R29, RZ, R228, RZ ;  /* 0x000000e4ff1d723e */ /* 0x000fe400048060ff */
[----:B------:R-:W-:-:S02]  /*c7e0*/  F2FP.SATFINITE.E5M2.F32.PACK_AB_MERGE_C R227, RZ, R227, RZ ;  /* 0x000000e3ffe3723e */ /* 0x000fc400048060ff */
[----:B------:R-:W-:Y:S01]  /*c7f0*/  ISETP.LT.OR P3, PT, R34, 0x1, !P1 ;  /* 0x000000012200780c */ /* 0x000fe20004f61670 */
[----:B------:R-:W-:-:S04]  /*c800*/  FMUL R225, R225, UR25 ;  /* 0x00000019e1e17c20 */ /* 0x000fc80008400000 */
[----:B------:R0:W-:Y:S01]  /*c810*/  @!P4 STG.E.U8 desc[UR18][R24.64], R29 ;  /* 0x0000001d1800c986 */ /* 0x0001e2000c101112 */
[----:B------:R-:W-:-:S03]  /*c820*/  ISETP.LT.OR P4, PT, R34, 0x2, !P1 ;  /* 0x000000022200780c */ /* 0x000fc60004f81670 */
[----:B------:R2:W-:Y:S01]  /*c830*/  @!P5 STG.E.U8 desc[UR18][R24.64+0x1], R227 ;  /* 0x000001e31800d986 */ /* 0x0005e2000c101112 */
[----:B------:R-:W-:Y:S01]  /*c840*/  ISETP.LT.OR P5, PT, R34, 0x9, !P2 ;  /* 0x000000092200780c */ /* 0x000fe200057a1670 */
[----:B------:R-:W-:Y:S01]  /*c850*/  FMUL R224, R224, UR25 ;  /* 0x00000019e0e07c20 */ /* 0x000fe20008400000 */
[----:B------:R-:W-:Y:S01]  /*c860*/  ISETP.LT.OR P6, PT, R34, 0xa, !P2 ;  /* 0x0000000a2200780c */ /* 0x000fe200057c1670 */
[----:B------:R-:W-:Y:S01]  /*c870*/  FMUL R223, R223, UR25 ;  /* 0x00000019dfdf7c20 */ /* 0x000fe20008400000 */
[----:B------:R-:W-:Y:S02]  /*c880*/  F2FP.SATFINITE.E5M2.F32.PACK_AB_MERGE_C R31, RZ, R226, RZ ;  /* 0x000000e2ff1f723e */ /* 0x000fe400048060ff */
[----:B------:R-:W-:Y:S02]  /*c890*/  F2FP.SATFINITE.E5M2.F32.PACK_AB_MERGE_C R225, RZ, R225, RZ ;  /* 0x000000e1ffe1723e */ /* 0x000fe400048060ff */
[----:B0-----:R-:W-:Y:S01]  /*c8a0*/  F2FP.SATFINITE.E5M2.F32.PACK_AB_MERGE_C R29, RZ, R224, RZ ;  /* 0x000000e0ff1d723e */ /* 0x001fe200048060ff */
[----:B------:R-:W-:Y:S01]  /*c8b0*/  @!P3 STG.E.U8 desc[UR18][R26.64], R31 ;  /* 0x0000001f1a00b986 */ /* 0x000fe2000c101112 */
[----:B------:R-:W-:-:S02]  /*c8c0*/  F2FP.SATFINITE.E5M2.F32.PACK_AB_MERGE_C R223, RZ, R223, RZ ;  /* 0x000000dfffdf723e */ /* 0x000fc400048060ff */
[C---:B------:R-:W-:Y:S01]  /*c8d0*/  ISETP.LT.OR P3, PT, R34.reuse, 0x9, !P1 ;  /* 0x000000092200780c */ /* 0x040fe20004f61670 */
[----:B------:R-:W-:Y:S01]  /*c8e0*/  @!P4 STG.E.U8 desc[UR18][R26.64+0x1], R225 ;  /* 0x000001e11a00c986 */ /* 0x000fe2000c101112 */
[----:B------:R-:W-:-:S03]  /*c8f0*/  ISETP.LT.OR P4, PT, R34, 0xa, !P1 ;  /* 0x0000000a2200780c */ /* 0x000fc60004f81670 */
[----:B------:R0:W-:Y:S01]  /*c900*/  @!P5 STG.E.U8 desc[UR18][R24.64+0x8], R29 ;  /* 0x0000081d1800d986 */ /* 0x0001e2000c101112 */
[----:B------:R-:W-:Y:S01]  /*c910*/  ISETP.LT.OR P5, PT, R34, 0x11, !P2 ;  /* 0x000000112200780c */ /* 0x000fe200057a1670 */
[----:B------:R-:W-:Y:S01]  /*c920*/  FMUL R222, R222, UR25 ;  /* 0x00000019dede7c20 */ /* 0x000fe20008400000 */
[----:B------:R-:W-:Y:S01]  /*c930*/  FMUL R221, R221, UR25 ;  /* 0x00000019dddd7c20 */ /* 0x000fe20008400000 */
[----:B------:R-:W-:Y:S01]  /*c940*/  FMUL R220, R220, UR25 ;  /* 0x00000019dcdc7c20 */ /* 0x000fe20008400000 */
[----:B------:R-:W-:Y:S01]  /*c950*/  @!P6 STG.E.U8 desc[UR18][R24.64+0x9], R223 ;  /* 0x000009df1800e986 */ /* 0x000fe2000c101112 */
[----:B------:R-:W-:Y:S01]  /*c960*/  ISETP.LT.OR P6, PT, R34, 0x12, !P2 ;  /* 0x000000122200780c */ /* 0x000fe200057c1670 */
[----:B------:R-:W-:Y:S01]  /*c970*/  FMUL R219, R219, UR25 ;  /* 0x00000019dbdb7c20 */ /* 0x000fe20008400000 */
[----:B------:R-:W-:Y:S01]  /*c980*/  F2FP.SATFINITE.E5M2.F32.PACK_AB_MERGE_C R33, RZ, R222, RZ ;  /* 0x000000deff21723e */ /* 0x000fe200048060ff */
[----:B--2---:R-:W2:Y:S01]  /*c990*/  LDL.LU R227, [R1+0x8] ;  /* 0x0000080001e37983 */ /* 0x004ea20000300800 */
[----:B------:R-:W-:-:S02]  /*c9a0*/  F2FP.SATFINITE.E5M2.F32.PACK_AB_MERGE_C R221, RZ, R221, RZ ;  /* 0x000000ddffdd723e */ /* 0x000fc400048060ff */
[----:B0-----:R-:W-:Y:S01]  /*c9b0*/  F2FP.SATFINITE.E5M2.F32.PACK_AB_MERGE_C R29, RZ, R220, RZ ;  /* 0x000000dcff1d723e */ /* 0x001fe200048060ff */
[----:B------:R-:W3:Y:S04]  /*c9c0*/  LDL.LU R226, [R1+0x4] ;  /* 0x0000040001e27983 */ /* 0x000ee80000300800 */
[----:B------:R-:W4:Y:S01]  /*c9d0*/  LDL.LU R224, [R1] ;  /* 0x0000000001e07983 */ /* 0x000f220000300800 */
[----:B------:R-:W-:-:S03]  /*c9e0*/  F2FP.SATFINITE.E5M2.F32.PACK_AB_MERGE_C R219, RZ, R219, RZ ;  /* 0x000000dbffdb723e */ /* 0x000fc600048060ff */
[----:B------:R-:W-:Y:S01]  /*c9f0*/  @!P3 STG.E.U8 desc[UR18][R26.64+0x8], R33 ;  /* 0x000008211a00b986 */ /* 0x000fe2000c101112 */
[----:B------:R-:W-:-:S03]  /*ca00*/  ISETP.LT.OR P3, PT, R34, 0x11, !P1 ;  /* 0x000000112200780c */ /* 0x000fc60004f61670 */
        /* <DEDUP_REMOVED lines=11> */
[----:B------:R-:W-:Y:S01]  /*cac0*/  FMUL R214, R214, UR25 ;  /* 0x00000019d6d67c20 */ /* 0x000fe20008400000 */
[----:B------:R-:W-:Y:S01]  /*cad0*/  F2FP.SATFINITE.E5M2.F32.PACK_AB_MERGE_C R217, RZ, R217, RZ ;  /* 0x000000d9ffd9723e */ /* 0x000fe200048060ff */
[----:B------:R-:W-:Y:S01]  /*cae0*/  FMUL R213, R213, UR25 ;  /* 0x00000019d5d57c20 */ /* 0x000fe20008400000 */
        /* <DEDUP_REMOVED lines=8> */
[----:B------:R-:W-:Y:S02]  /*cb70*/  FMUL R212, R212, UR25 ;  /* 0x00000019d4d47c20 */ /* 0x000fe40008400000 */
[----:B------:R-:W-:Y:S01]  /*cb80*/  @!P6 STG.E.U8 desc[UR18][R24.64+0x19], R215 ;  /* 0x000019d71800e986 */ /* 0x000fe2000c101112 */
[----:B------:R-:W-:Y:S01]  /*cb90*/  ISETP.LT.OR P6, PT, R34, 0x22, !P2 ;  /* 0x000000222200780c */ /* 0x000fe200057c1670 */
[----:B------:R-:W-:Y:S01]  /*cba0*/  FMUL R211, R211, UR25 ;  /* 0x00000019d3d37c20 */ /* 0x000fe20008400000 */
[----:B------:R-:W-:Y:S01]  /*cbb0*/  F2FP.SATFINITE.E5M2.F32.PACK_AB_MERGE_C R33, RZ, R214, RZ ;  /* 0x000000d6ff21723e */ /* 0x000fe200048060ff */
[----:B------:R-:W-:Y:S01]  /*cbc0*/  FMUL R210, R210, UR25 ;  /* 0x00000019d2d27c20 */ /* 0x000fe20008400000 */
[----:B------:R-:W-:Y:S01]  /*cbd0*/  F2FP.SATFINITE.E5M2.F32.PACK_AB_MERGE_C R213, RZ, R213, RZ ;  /* 0x000000d5ffd5723e */ /* 0x000fe200048060ff */
[----:B------:R-:W-:Y:S01]  /*cbe0*/  FMUL R209, R209, UR25 ;  /* 0x00000019d1d17c20 */ /* 0x000fe20008400000 */
        /* <DEDUP_REMOVED lines=8> */
[----:B------:R-:W-:-:S03]  /*cc70*/  ISETP.LT.OR P5, PT, R34, 0x29, !P2 ;  /* 0x000000292200780c */ /* 0x000fc600057a1670 */
        /* <DEDUP_REMOVED lines=240> */
[----:B------:R1:W-:Y:S01]  /*db80*/  @!P6 STG.E.U8 desc[UR18][R24.64+0x99], R23 ;  /* 0x000099171800e986 */ /* 0x0003e2000c101112 */
        /* <DEDUP_REMOVED lines=11> */
[----:B------:R0:W-:Y:S01]  /*dc40*/  @!P4 STG.E.U8 desc[UR18][R26.64+0x99], R21 ;  /* 0x000099151a00c986 */ /* 0x0001e2000c101112 */
[----:B------:R-:W-:-:S03]  /*dc50*/  ISETP.LT.OR P4, PT, R34, 0xa2, !P1 ;  /* 0x000000a22200780c */ /* 0x000fc60004f81670 */
[----:B------:R-:W-:Y:S01]  /*dc60*/  @!P5 STG.E.U8 desc[UR18][R24.64+0xa0], R29 ;  /* 0x0000a01d1800d986 */ /* 0x000fe2000c101112 */
[----:B------:R-:W-:-:S03]  /*dc70*/  ISETP.LT.OR P5, PT, R34, 0xa9, !P2 ;  /* 0x000000a92200780c */ /* 0x000fc600057a1670 */
[----:B------:R2:W-:Y:S01]  /*dc80*/  @!P6 STG.E.U8 desc[UR18][R24.64+0xa1], R19 ;  /* 0x0000a1131800e986 */ /* 0x0005e2000c101112 */
[----:B------:R-:W-:Y:S01]  /*dc90*/  ISETP.LT.OR P6, PT, R34, 0xaa, !P2 ;  /* 0x000000aa2200780c */ /* 0x000fe200057c1670 */
[----:B------:R-:W-:Y:S01]  /*dca0*/  FMUL R15, R15, UR25 ;  /* 0x000000190f0f7c20 */ /* 0x000fe20008400000 */
[----:B-1----:R-:W-:Y:S01]  /*dcb0*/  F2FP.SATFINITE.E5M2.F32.PACK_AB_MERGE_C R23, RZ, R18, RZ ;  /* 0x00000012ff17723e */ /* 0x002fe200048060ff */
[----:B------:R-:W-:Y:S01]  /*dcc0*/  FMUL R14, R14, UR25 ;  /* 0x000000190e0e7c20 */ /* 0x000fe20008400000 */
[----:B------:R-:W-:Y:S01]  /*dcd0*/  F2FP.SATFINITE.E5M2.F32.PACK_AB_MERGE_C R17, RZ, R17, RZ ;  /* 0x00000011ff11723e */ /* 0x000fe200048060ff */
[----:B------:R-:W-:Y:S01]  /*dce0*/  FMUL R13, R13, UR25 ;  /* 0x000000190d0d7c20 */ /* 0x000fe20008400000 */
[----:B0-----:R-:W-:Y:S01]  /*dcf0*/  F2FP.SATFINITE.E5M2.F32.PACK_AB_MERGE_C R21, RZ, R16, RZ ;  /* 0x00000010ff15723e */ /* 0x001fe200048060ff */
[----:B------:R-:W-:Y:S01]  /*dd00*/  @!P3 STG.E.U8 desc[UR18][R26.64+0xa0], R23 ;  /* 0x0000a0171a00b986 */ /* 0x000fe2000c101112 */
[----:B------:R-:W-:Y:S02]  /*dd10*/  F2FP.SATFINITE.E5M2.F32.PACK_AB_MERGE_C R15, RZ, R15, RZ ;  /* 0x0000000fff0f723e */ /* 0x000fe400048060ff */
[C---:B------:R-:W-:Y:S01]  /*dd20*/  ISETP.LT.OR P3, PT, R34.reuse, 0xa9, !P1 ;  /* 0x000000a92200780c */ /* 0x040fe20004f61670 */
[----:B------:R-:W-:Y:S01]  /*dd30*/  @!P4 STG.E.U8 desc[UR18][R26.64+0xa1], R17 ;  /* 0x0000a1111a00c986 */ /* 0x000fe2000c101112 */
[----:B------:R-:W-:-:S03]  /*dd40*/  ISETP.LT.OR P4, PT, R34, 0xaa, !P1 ;  /* 0x000000aa2200780c */ /* 0x000fc60004f81670 */
[----:B------:R-:W-:Y:S01]  /*dd50*/  @!P5 STG.E.U8 desc[UR18][R24.64+0xa8], R21 ;  /* 0x0000a8151800d986 */ /* 0x000fe2000c101112 */
[----:B------:R-:W-:Y:S01]  /*dd60*/  ISETP.LT.OR P5, PT, R34, 0xb1, !P2 ;  /* 0x000000b12200780c */ /* 0x000fe200057a1670 */
[----:B------:R-:W-:Y:S02]  /*dd70*/  FMUL R12, R12, UR25 ;  /* 0x000000190c0c7c20 */ /* 0x000fe40008400000 */
[----:B------:R0:W-:Y:S01]  /*dd80*/  @!P6 STG.E.U8 desc[UR18][R24.64+0xa9], R15 ;  /* 0x0000a90f1800e986 */ /* 0x0001e2000c101112 */
[----:B------:R-:W-:Y:S01]  /*dd90*/  ISETP.LT.OR P6, PT, R34, 0xb2, !P2 ;  /* 0x000000b22200780c */ /* 0x000fe200057c1670 */
[----:B------:R-:W-:Y:S01]  /*dda0*/  FMUL R11, R11, UR25 ;  /* 0x000000190b0b7c20 */ /* 0x000fe20008400000 */
[----:B--2---:R-:W-:Y:S01]  /*ddb0*/  F2FP.SATFINITE.E5M2.F32.PACK_AB_MERGE_C R19, RZ, R14, RZ ;  /* 0x0000000eff13723e */ /* 0x004fe200048060ff */
[----:B------:R-:W2:Y:S01]  /*ddc0*/  LDL.LU R223, [R1+0x18] ;  /* 0x0000180001df7983 */ /* 0x000ea20000300800 */
[----:B------:R-:W-:Y:S02]  /*ddd0*/  F2FP.SATFINITE.E5M2.F32.PACK_AB_MERGE_C R13, RZ, R13, RZ ;  /* 0x0000000dff0d723e */ /* 0x000fe400048060ff */
[----:B------:R-:W-:Y:S01]  /*dde0*/  F2FP.SATFINITE.E5M2.F32.PACK_AB_MERGE_C R11, RZ, R11, RZ ;  /* 0x0000000bff0b723e */ /* 0x000fe200048060ff */
[----:B------:R-:W-:Y:S01]  /*ddf0*/  @!P3 STG.E.U8 desc[UR18][R26.64+0xa8], R19 ;  /* 0x0000a8131a00b986 */ /* 0x000fe2000c101112 */
[----:B0-----:R-:W-:-:S03]  /*de00*/  F2FP.SATFINITE.E5M2.F32.PACK_AB_MERGE_C R15, RZ, R12, RZ ;  /* 0x0000000cff0f723e */ /* 0x001fc600048060ff */
[----:B------:R0:W-:Y:S01]  /*de10*/  @!P4 STG.E.U8 desc[UR18][R26.64+0xa9], R13 ;  /* 0x0000a90d1a00c986 */ /* 0x0001e2000c101112 */
[C---:B------:R-:W-:Y:S02]  /*de20*/  ISETP.LT.OR P3, PT, R34.reuse, 0xb1, !P1 ;  /* 0x000000b12200780c */ /* 0x040fe40004f61670 */
[C---:B------:R-:W-:Y:S01]  /*de30*/  ISETP.LT.OR P4, PT, R34.reuse, 0xb2, !P1 ;  /* 0x000000b22200780c */ /* 0x040fe20004f81670 */
[----:B------:R-:W-:Y:S01]  /*de40*/  @!P5 STG.E.U8 desc[UR18][R24.64+0xb0], R15 ;  /* 0x0000b00f1800d986 */ /* 0x000fe2000c101112 */
[----:B------:R-:W-:Y:S01]  /*de50*/  ISETP.LT.OR P5, PT, R34, 0xb9, !P2 ;  /* 0x000000b92200780c */ /* 0x000fe200057a1670 */
[----:B------:R-:W-:Y:S01]  /*de60*/  FMUL R10, R10, UR25 ;  /* 0x000000190a0a7c20 */ /* 0x000fe20008400000 */
[----:B------:R-:W-:Y:S01]  /*de70*/  FMUL R9, R9, UR25 ;  /* 0x0000001909097c20 */ /* 0x000fe20008400000 */
[----:B------:R-:W2:Y:S01]  /*de80*/  LDL.LU R222, [R1+0x14] ;  /* 0x0000140001de7983 */ /* 0x000ea20000300800 */
[----:B------:R-:W-:-:S03]  /*de90*/  FMUL R8, R8, UR25 ;  /* 0x0000001908087c20 */ /* 0x000fc60008400000 */
[----:B------:R-:W2:Y:S01]  /*dea0*/  LDL.LU R220, [R1+0x10] ;  /* 0x0000100001dc7983 */ /* 0x000ea20000300800 */
[----:B------:R-:W-:-:S03]  /*deb0*/  F2FP.SATFINITE.E5M2.F32.PACK_AB_MERGE_C R17, RZ, R10, RZ ;  /* 0x0000000aff11723e */ /* 0x000fc600048060ff */
[----:B------:R-:W2:Y:S01]  /*dec0*/  LDL.LU R221, [R1+0xc] ;  /* 0x00000c0001dd7983 */ /* 0x000ea20000300800 */
[----:B------:R-:W-:Y:S01]  /*ded0*/  F2FP.SATFINITE.E5M2.F32.PACK_AB_MERGE_C R9, RZ, R9, RZ ;  /* 0x00000009ff09723e */ /* 0x000fe200048060ff */
[----:B------:R-:W-:Y:S01]  /*dee0*/  FMUL R7, R7, UR25 ;  /* 0x0000001907077c20 */ /* 0x000fe20008400000 */
[----:B0-----:R-:W-:Y:S01]  /*def0*/  F2FP.SATFINITE.E5M2.F32.PACK_AB_MERGE_C R13, RZ, R8, RZ ;  /* 0x00000008ff0d723e */ /* 0x001fe200048060ff */
[----:B------:R0:W-:Y:S01]  /*df00*/  @!P6 STG.E.U8 desc[UR18][R24.64+0xb1], R11 ;  /* 0x0000b10b1800e986 */ /* 0x0001e2000c101112 */
[----:B------:R-:W-:Y:S01]  /*df10*/  ISETP.LT.OR P6, PT, R34, 0xba, !P2 ;  /* 0x000000ba2200780c */ /* 0x000fe200057c1670 */
[----:B-----5:R-:W-:Y:S01]  /*df20*/  FMUL R2, R2, UR25 ;  /* 0x0000001902027c20 */ /* 0x020fe20008400000 */
[----:B------:R-:W-:Y:S01]  /*df30*/  F2FP.SATFINITE.E5M2.F32.PACK_AB_MERGE_C R7, RZ, R7, RZ ;  /* 0x00000007ff07723e */ /* 0x000fe200048060ff */
[----:B------:R-:W-:Y:S01]  /*df40*/  @!P3 STG.E.U8 desc[UR18][R26.64+0xb0], R17 ;  /* 0x0000b0111a00b986 */ /* 0x000fe2000c101112 */
[----:B------:R-:W-:Y:S01]  /*df50*/  FMUL R3, R3, UR25 ;  /* 0x0000001903037c20 */ /* 0x000fe20008400000 */
[----:B------:R-:W-:Y:S01]  /*df60*/  FMUL R4, R4, UR25 ;  /* 0x0000001904047c20 */ /* 0x000fe20008400000 */
[C---:B------:R-:W-:Y:S01]  /*df70*/  ISETP.LT.OR P3, PT, R34.reuse, 0xb9, !P1 ;  /* 0x000000b92200780c */ /* 0x040fe20004f61670 */
[----:B------:R1:W-:Y:S01]  /*df80*/  @!P4 STG.E.U8 desc[UR18][R26.64+0xb1], R9 ;  /* 0x0000b1091a00c986 */ /* 0x0003e2000c101112 */
[----:B------:R-:W-:Y:S01]  /*df90*/  ISETP.LT.OR P4, PT, R34, 0xba, !P1 ;  /* 0x000000ba2200780c */ /* 0x000fe20004f81670 */
[----:B------:R-:W-:Y:S01]  /*dfa0*/  FMUL R6, R6, UR25 ;  /* 0x0000001906067c20 */ /* 0x000fe20008400000 */
[----:B------:R-:W-:Y:S01]  /*dfb0*/  FMUL R5, R5, UR25 ;  /* 0x0000001905057c20 */ /* 0x000fe20008400000 */
[----:B------:R3:W-:Y:S01]  /*dfc0*/  @!P5 STG.E.U8 desc[UR18][R24.64+0xb8], R13 ;  /* 0x0000b80d1800d986 */ /* 0x0007e2000c101112 */
[----:B------:R-:W-:Y:S01]  /*dfd0*/  ISETP.LT.OR P5, PT, R34, 0xc1, !P2 ;  /* 0x000000c12200780c */ /* 0x000fe200057a1670 */
[----:B------:R-:W-:Y:S01]  /*dfe0*/  FMUL R0, R0, UR25 ;  /* 0x0000001900007c20 */ /* 0x000fe20008400000 */
[----:B0-----:R-:W-:Y:S01]  /*dff0*/  F2FP.SATFINITE.E5M2.F32.PACK_AB_MERGE_C R11, RZ, R6, RZ ;  /* 0x00000006ff0b723e */ /* 0x001fe200048060ff */
[----:B------:R-:W2:Y:S01]  /*e000*/  LDL.LU R225, [R1+0x1c] ;  /* 0x00001c0001e17983 */ /* 0x000ea20000300800 */
[----:B------:R-:W-:-:S03]  /*e010*/  F2FP.SATFINITE.E5M2.F32.PACK_AB_MERGE_C R5, RZ, R5, RZ ;  /* 0x00000005ff05723e */ /* 0x000fc600048060ff */
[----:B------:R0:W-:Y:S01]  /*e020*/  @!P6 STG.E.U8 desc[UR18][R24.64+0xb9], R7 ;  /* 0x0000b9071800e986 */ /* 0x0001e2000c101112 */
[----:B-1----:R-:W-:Y:S01]  /*e030*/  F2FP.SATFINITE.E5M2.F32.PACK_AB_MERGE_C R9, RZ, R4, RZ ;  /* 0x00000004ff09723e */ /* 0x002fe200048060ff */
[----:B------:R-:W-:Y:S01]  /*e040*/  FMUL R4, R227, UR25 ;  /* 0x00000019e3047c20 */ /* 0x000fe20008400000 */
[----:B------:R-:W-:Y:S01]  /*e050*/  ISETP.LT.OR P6, PT, R34, 0xc2, !P2 ;  /* 0x000000c22200780c */ /* 0x000fe200057c1670 */
[----:B------:R-:W-:Y:S01]  /*e060*/  @!P3 STG.E.U8 desc[UR18][R26.64+0xb8], R11 ;  /* 0x0000b80b1a00b986 */ /* 0x000fe2000c101112 */
[----:B---3--:R-:W-:Y:S01]  /*e070*/  F2FP.SATFINITE.E5M2.F32.PACK_AB_MERGE_C R13, RZ, R2, RZ ;  /* 0x00000002ff0d723e */ /* 0x008fe200048060ff */
[----:B----4-:R-:W-:Y:S01]  /*e080*/  FMUL R2, R224, UR25 ;  /* 0x00000019e0027c20 */ /* 0x010fe20008400000 */
[----:B------:R-:W-:Y:S01]  /*e090*/  ISETP.LT.OR P3, PT, R34, 0xc1, !P1 ;  /* 0x000000c12200780c */ /* 0x000fe20004f61670 */
[----:B------:R-:W3:Y:S01]  /*e0a0*/  LDL.LU R224, [R1+0x20] ;  /* 0x0000200001e07983 */ /* 0x000ee20000300800 */
[----:B0-----:R-:W-:Y:S01]  /*e0b0*/  F2FP.SATFINITE.E5M2.F32.PACK_AB_MERGE_C R7, RZ, R3, RZ ;  /* 0x00000003ff07723e */ /* 0x001fe200048060ff */
[----:B------:R-:W-:-:S02]  /*e0c0*/  FMUL R3, R226, UR25 ;  /* 0x00000019e2037c20 */ /* 0x000fc40008400000 */
[----:B------:R0:W-:Y:S01]  /*e0d0*/  @!P4 STG.E.U8 desc[UR18][R26.64+0xb9], R5 ;  /* 0x0000b9051a00c986 */ /* 0x0001e2000c101112 */
[----:B------:R-:W-:-:S03]  /*e0e0*/  ISETP.LT.OR P4, PT, R34, 0xc2, !P1 ;  /* 0x000000c22200780c */ /* 0x000fc60004f81670 */
[----:B------:R-:W4:Y:S04]  /*e0f0*/  LDL.LU R226, [R1+0x24] ;  /* 0x0000240001e27983 */ /* 0x000f280000300800 */
[----:B------:R-:W4:Y:S04]  /*e100*/  LDL.LU R227, [R1+0x28] ;  /* 0x0000280001e37983 */ /* 0x000f280000300800 */
[----:B------:R-:W-:Y:S01]  /*e110*/  @!P5 STG.E.U8 desc[UR18][R24.64+0xc0], R9 ;  /* 0x0000c0091800d986 */ /* 0x000fe2000c101112 */
[C---:B------:R-:W-:Y:S02]  /*e120*/  ISETP.LT.OR P5, PT, R34.reuse, 0xc9, !P2 ;  /* 0x000000c92200780c */ /* 0x040fe400057a1670 */
[----:B0-----:R-:W-:Y:S01]  /*e130*/  F2FP.SATFINITE.E5M2.F32.PACK_AB_MERGE_C R5, RZ, R0, RZ ;  /* 0x00000000ff05723e */ /* 0x001fe200048060ff */
[----:B------:R0:W-:Y:S01]  /*e140*/  @!P6 STG.E.U8 desc[UR18][R24.64+0xc1], R7 ;  /* 0x0000c1071800e986 */ /* 0x0001e2000c101112 */
[----:B------:R-:W-:-:S03]  /*e150*/  ISETP.LT.OR P6, PT, R34, 0xca, !P2 ;  /* 0x000000ca2200780c */ /* 0x000fc600057c1670 */
[----:B------:R-:W-:Y:S01]  /*e160*/  @!P3 STG.E.U8 desc[UR18][R26.64+0xc0], R13 ;  /* 0x0000c00d1a00b986 */ /* 0x000fe2000c101112 */
[----:B------:R-:W-:-:S03]  /*e170*/  ISETP.LT.OR P3, PT, R34, 0xc9, !P1 ;  /* 0x000000c92200780c */ /* 0x000fc60004f61670 */
[----:B------:R1:W-:Y:S01]  /*e180*/  @!P4 STG.E.U8 desc[UR18][R26.64+0xc1], R5 ;  /* 0x0000c1051a00c986 */ /* 0x0003e2000c101112 */
[----:B0-----:R-:W-:Y:S02]  /*e190*/  F2FP.SATFINITE.E5M2.F32.PACK_AB_MERGE_C R7, RZ, R2, RZ ;  /* 0x00000002ff07723e */ /* 0x001fe400048060ff */
[----:B------:R-:W-:-:S03]  /*e1a0*/  ISETP.LT.OR P4, PT, R34, 0xca, !P1 ;  /* 0x000000ca2200780c */ /* 0x000fc60004f81670 */
[----:B------:R0:W-:Y:S01]  /*e1b0*/  @!P5 STG.E.U8 desc[UR18][R24.64+0xc8], R7 ;  /* 0x0000c8071800d986 */ /* 0x0001e2000c101112 */
[----:B------:R-:W-:Y:S02]  /*e1c0*/  ISETP.LT.OR P5, PT, R34, 0xd1, !P2 ;  /* 0x000000d12200780c */ /* 0x000fe400057a1670 */
[----:B------:R-:W-:Y:S02]  /*e1d0*/  F2FP.SATFINITE.E5M2.F32.PACK_AB_MERGE_C R9, RZ, R3, RZ ;  /* 0x00000003ff09723e */ /* 0x000fe400048060ff */
[----:B------:R-:W-:-:S03]  /*e1e0*/  F2FP.SATFINITE.E5M2.F32.PACK_AB_MERGE_C R11, RZ, R4, RZ ;  /* 0x00000004ff0b723e */ /* 0x000fc600048060ff */
[----:B------:R0:W-:Y:S04]  /*e1f0*/  @!P6 STG.E.U8 desc[UR18][R24.64+0xc9], R9 ;  /* 0x0000c9091800e986 */ /* 0x0001e8000c101112 */
[----:B------:R-:W-:Y:S01]  /*e200*/  @!P3 STG.E.U8 desc[UR18][R26.64+0xc8], R11 ;  /* 0x0000c80b1a00b986 */ /* 0x000fe2000c101112 */
[----:B--2---:R-:W-:Y:S01]  /*e210*/  FMUL R2, R220, UR25 ;  /* 0x00000019dc027c20 */ /* 0x004fe20008400000 */
[----:B------:R-:W-:Y:S02]  /*e220*/  FMUL R0, R221, UR25 ;  /* 0x00000019dd007c20 */ /* 0x000fe40008400000 */
[----:B------:R-:W2:Y:S03]  /*e230*/  LDL.LU R221, [R1+0x2c] ;  /* 0x00002c0001dd7983 */ /* 0x000ea60000300800 */
[----:B-1----:R-:W-:Y:S01]  /*e240*/  F2FP.SATFINITE.E5M2.F32.PACK_AB_MERGE_C R5, RZ, R0, RZ ;  /* 0x00000000ff05723e */ /* 0x002fe200048060ff */
[----:B------:R-:W2:Y:S01]  /*e250*/  LDL.LU R220, [R1+0x30] ;  /* 0x0000300001dc7983 */ /* 0x000ea20000300800 */
[----:B------:R-:W-:Y:S01]  /*e260*/  FMUL R0, R223, UR25 ;  /* 0x00000019df007c20 */ /* 0x000fe20008400000 */
[----:B------:R-:W-:Y:S01]  /*e270*/  FMUL R3, R222, UR25 ;  /* 0x00000019de037c20 */ /* 0x000fe20008400000 */
[----:B0-----:R-:W-:Y:S01]  /*e280*/  F2FP.SATFINITE.E5M2.F32.PACK_AB_MERGE_C R7, RZ, R2, RZ ;  /* 0x00000002ff07723e */ /* 0x001fe200048060ff */
[----:B------:R-:W2:Y:S02]  /*e290*/  LDL.LU R222, [R1+0x34] ;  /* 0x0000340001de7983 */ /* 0x000ea40000300800 */
[----:B------:R-:W-:-:S02]  /*e2a0*/  F2FP.SATFINITE.E5M2.F32.PACK_AB_MERGE_C R13, RZ, R0, RZ ;  /* 0x00000000ff0d723e */ /* 0x000fc400048060ff */
[----:B------:R-:W2:Y:S01]  /*e2b0*/  LDL.LU R223, [R1+0x38] ;  /* 0x0000380001df7983 */ /* 0x000ea20000300800 */
[----:B------:R-:W-:Y:S01]  /*e2c0*/  F2FP.SATFINITE.E5M2.F32.PACK_AB_MERGE_C R9, RZ, R3, RZ ;  /* 0x00000003ff09723e */ /* 0x000fe200048060ff */
[----:B------:R-:W-:Y:S02]  /*e2d0*/  FMUL R2, R225, UR25 ;  /* 0x00000019e1027c20 */ /* 0x000fe40008400000 */
[----:B------:R-:W2:Y:S04]  /*e2e0*/  LDL.LU R225, [R1+0x3c] ;  /* 0x00003c0001e17983 */ /* 0x000ea80000300800 */
[----:B------:R-:W-:Y:S01]  /*e2f0*/  @!P4 STG.E.U8 desc[UR18][R26.64+0xc9], R5 ;  /* 0x0000c9051a00c986 */ /* 0x000fe2000c101112 */
[----:B---3--:R-:W-:-:S03]  /*e300*/  FMUL R0, R224, UR25 ;  /* 0x00000019e0007c20 */ /* 0x008fc60008400000 */
[----:B------:R0:W-:Y:S04]  /*e310*/  @!P5 STG.E.U8 desc[UR18][R24.64+0xd0], R7 ;  /* 0x0000d0071800d986 */ /* 0x0001e8000c101112 */
[----:B------:R-:W3:Y:S01]  /*e320*/  LDL.LU R224, [R1+0x40] ;  /* 0x0000400001e07983 */ /* 0x000ee20000300800 */
[----:B----4-:R-:W-:-:S03]  /*e330*/  FMUL R3, R226, UR25 ;  /* 0x00000019e2037c20 */ /* 0x010fc60008400000 */
[----:B------:R-:W4:Y:S01]  /*e340*/  LDL.LU R226, [R1+0x44] ;  /* 0x0000440001e27983 */ /* 0x000f220000300800 */
[----:B0-----:R-:W-:Y:S01]  /*e350*/  F2FP.SATFINITE.E5M2.F32.PACK_AB_MERGE_C R7, RZ, R0, RZ ;  /* 0x00000000ff07723e */ /* 0x001fe200048060ff */
[----:B------:R-:W-:Y:S02]  /*e360*/  FMUL R0, R227, UR25 ;  /* 0x00000019e3007c20 */ /* 0x000fe40008400000 */
[----:B------:R-:W4:Y:S01]  /*e370*/  LDL.LU R227, [R1+0x48] ;  /* 0x0000480001e37983 */ /* 0x000f220000300800 */
[C---:B------:R-:W-:Y:S02]  /*e380*/  ISETP.LT.OR P6, PT, R34.reuse, 0xd2, !P2 ;  /* 0x000000d22200780c */ /* 0x040fe400057c1670 */
[C---:B------:R-:W-:Y:S01]  /*e390*/  ISETP.LT.OR P4, PT, R34.reuse, 0xd2, !P1 ;  /* 0x000000d22200780c */ /* 0x040fe20004f81670 */
[----:B------:R-:W4:Y:S01]  /*e3a0*/  LDL.LU R219, [R1+0x4c] ;  /* 0x00004c0001db7983 */ /* 0x000f220000300800 */
[----:B------:R-:W-:Y:S02]  /*e3b0*/  F2FP.SATFINITE.E5M2.F32.PACK_AB_MERGE_C R5, RZ, R2, RZ ;  /* 0x00000002ff05723e */ /* 0x000fe400048060ff */
[----:B------:R-:W-:-:S02]  /*e3c0*/  ISETP.LT.OR P3, PT, R34, 0xd1, !P1 ;  /* 0x000000d12200780c */ /* 0x000fc40004f61670 */
[----:B------:R-:W-:Y:S02]  /*e3d0*/  ISETP.LT.OR P5, PT, R34, 0xd9, !P2 ;  /* 0x000000d92200780c */ /* 0x000fe400057a1670 */
[----:B------:R-:W-:-:S03]  /*e3e0*/  F2FP.SATFINITE.E5M2.F32.PACK_AB_MERGE_C R11, RZ, R0, RZ ;  /* 0x00000000ff0b723e */ /* 0x000fc600048060ff */
[----:B------:R0:W-:Y:S01]  /*e3f0*/  @!P6 STG.E.U8 desc[UR18][R24.64+0xd1], R9 ;  /* 0x0000d1091800e986 */ /* 0x0001e2000c101112 */
[----:B------:R-:W-:-:S03]  /*e400*/  ISETP.LT.OR P6, PT, R34, 0xda, !P2 ;  /* 0x000000da2200780c */ /* 0x000fc600057c1670 */
[----:B------:R1:W-:Y:S01]  /*e410*/  @!P4 STG.E.U8 desc[UR18][R26.64+0xd1], R5 ;  /* 0x0000d1051a00c986 */ /* 0x0003e2000c101112 */
[----:B------:R-:W-:-:S03]  /*e420*/  ISETP.LT.OR P4, PT, R34, 0xda, !P1 ;  /* 0x000000da2200780c */ /* 0x000fc60004f81670 */
[----:B------:R-:W-:Y:S01]  /*e430*/  @!P3 STG.E.U8 desc[UR18][R26.64+0xd0], R13 ;  /* 0x0000d00d1a00b986 */ /* 0x000fe2000c101112 */
[----:B0-----:R-:W-:-:S03]  /*e440*/  F2FP.SATFINITE.E5M2.F32.PACK_AB_MERGE_C R9, RZ, R3, RZ ;  /* 0x00000003ff09723e */ /* 0x001fc600048060ff */
[----:B------:R0:W-:Y:S04]  /*e450*/  @!P5 STG.E.U8 desc[UR18][R24.64+0xd8], R7 ;  /* 0x0000d8071800d986 */ /* 0x0001e8000c101112 */
[----:B------:R0:W-:Y:S01]  /*e460*/  @!P6 STG.E.U8 desc[UR18][R24.64+0xd9], R9 ;  /* 0x0000d9091800e986 */ /* 0x0001e2000c101112 */
[----:B--2---:R-:W-:-:S03]  /*e470*/  FMUL R0, R221, UR25 ;  /* 0x00000019dd007c20 */ /* 0x004fc60008400000 */
[----:B------:R-:W2:Y:S01]  /*e480*/  LDL.LU R221, [R1+0x50] ;  /* 0x0000500001dd7983 */ /* 0x000ea20000300800 */
[----:B------:R-:W-:-:S03]  /*e490*/  FMUL R2, R220, UR25 ;  /* 0x00000019dc027c20 */ /* 0x000fc60008400000 */
[----:B------:R-:W2:Y:S01]  /*e4a0*/  LDL.LU R220, [R1+0x54] ;  /* 0x0000540001dc7983 */ /* 0x000ea20000300800 */
[----:B-1----:R-:W-:Y:S01]  /*e4b0*/  F2FP.SATFINITE.E5M2.F32.PACK_AB_MERGE_C R5, RZ, R0, RZ ;  /* 0x00000000ff05723e */ /* 0x002fe200048060ff */
[----:B------:R-:W-:Y:S02]  /*e4c0*/  FMUL R3, R222, UR25 ;  /* 0x00000019de037c20 */ /* 0x000fe40008400000 */
[----:B------:R-:W2:Y:S01]  /*e4d0*/  LDL.LU R222, [R1+0x58] ;  /* 0x0000580001de7983 */ /* 0x000ea20000300800 */
[----:B0-----:R-:W-:Y:S01]  /*e4e0*/  F2FP.SATFINITE.E5M2.F32.PACK_AB_MERGE_C R7, RZ, R2, RZ ;  /* 0x00000002ff07723e */ /* 0x001fe200048060ff */
[----:B------:R-:W-:Y:S01]  /*e4f0*/  FMUL R4, R223, UR25 ;  /* 0x00000019df047c20 */ /* 0x000fe20008400000 */
[----:B------:R-:W-:Y:S01]  /*e500*/  F2FP.SATFINITE.E5M2.F32.PACK_AB_MERGE_C R9, RZ, R3, RZ ;  /* 0x00000003ff09723e */ /* 0x000fe200048060ff */
[----:B------:R-:W2:Y:S01]  /*e510*/  LDL.LU R223, [R1+0x5c] ;  /* 0x00005c0001df7983 */ /* 0x000ea20000300800 */
[----:B------:R-:W-:-:S03]  /*e520*/  FMUL R0, R225, UR25 ;  /* 0x00000019e1007c20 */ /* 0x000fc60008400000 */
[----:B------:R0:W-:Y:S04]  /*e530*/  @!P4 STG.E.U8 desc[UR18][R26.64+0xd9], R5 ;  /* 0x0000d9051a00c986 */ /* 0x0001e8000c101112 */
[----:B------:R-:W2:Y:S01]  /*e540*/  LDL.LU R225, [R1+0x60] ;  /* 0x0000600001e17983 */ /* 0x000ea20000300800 */
[----:B0-----:R-:W-:Y:S01]  /*e550*/  F2FP.SATFINITE.E5M2.F32.PACK_AB_MERGE_C R5, RZ, R0, RZ ;  /* 0x00000000ff05723e */ /* 0x001fe200048060ff */
[----:B---3--:R-:W-:Y:S02]  /*e560*/  FMUL R2, R224, UR25 ;  /* 0x00000019e0027c20 */ /* 0x008fe40008400000 */
[----:B------:R-:W3:Y:S01]  /*e570*/  LDL.LU R224, [R1+0x64] ;  /* 0x0000640001e07983 */ /* 0x000ee20000300800 */
[----:B----4-:R-:W-:-:S03]  /*e580*/  FMUL R3, R226, UR25 ;  /* 0x00000019e2037c20 */ /* 0x010fc60008400000 */
[----:B------:R-:W4:Y:S01]  /*e590*/  LDL.LU R226, [R1+0x68] ;  /* 0x0000680001e27983 */ /* 0x000f220000300800 */
[----:B------:R-:W-:-:S03]  /*e5a0*/  FMUL R0, R227, UR25 ;  /* 0x00000019e3007c20 */ /* 0x000fc60008400000 */
[----:B------:R-:W4:Y:S01]  /*e5b0*/  LDL.LU R227, [R1+0x6c] ;  /* 0x00006c0001e37983 */ /* 0x000f220000300800 */
[C---:B------:R-:W-:Y:S02]  /*e5c0*/  ISETP.LT.OR P3, PT, R34.reuse, 0xd9, !P1 ;  /* 0x000000d92200780c */ /* 0x040fe40004f61670 */
[C---:B------:R-:W-:Y:S02]  /*e5d0*/  ISETP.LT.OR P5, PT, R34.reuse, 0xe1, !P2 ;  /* 0x000000e12200780c */ /* 0x040fe400057a1670 */
[C---:B------:R-:W-:Y:S02]  /*e5e0*/  ISETP.LT.OR P6, PT, R34.reuse, 0xe2, !P2 ;  /* 0x000000e22200780c */ /* 0x040fe400057c1670 */
[----:B------:R-:W-:-:S07]  /*e5f0*/  ISETP.LT.OR P4, PT, R34, 0xe2, !P1 ;  /* 0x000000e22200780c */ /* 0x000fce0004f81670 */
[----:B------:R-:W-:Y:S01]  /*e600*/  @!P3 STG.E.U8 desc[UR18][R26.64+0xd8], R11 ;  /* 0x0000d80b1a00b986 */ /* 0x000fe2000c101112 */
[----:B------:R-:W-:-:S03]  /*e610*/  ISETP.LT.OR P3, PT, R34, 0xe1, !P1 ;  /* 0x000000e12200780c */ /* 0x000fc60004f61670 */
[----:B------:R0:W-:Y:S01]  /*e620*/  @!P5 STG.E.U8 desc[UR18][R24.64+0xe0], R7 ;  /* 0x0000e0071800d986 */ /* 0x0001e2000c101112 */
[----:B------:R-:W-:-:S03]  /*e630*/  ISETP.LT.OR P5, PT, R34, 0xe9, !P2 ;  /* 0x000000e92200780c */ /* 0x000fc600057a1670 */
[----:B------:R1:W-:Y:S01]  /*e640*/  @!P6 STG.E.U8 desc[UR18][R24.64+0xe1], R9 ;  /* 0x0000e1091800e986 */ /* 0x0003e2000c101112 */
[----:B------:R-:W-:Y:S02]  /*e650*/  ISETP.LT.OR P6, PT, R34, 0xea, !P2 ;  /* 0x000000ea2200780c */ /* 0x000fe400057c1670 */
[----:B------:R-:W-:Y:S01]  /*e660*/  F2FP.SATFINITE.E5M2.F32.PACK_AB_MERGE_C R13, RZ, R4, RZ ;  /* 0x00000004ff0d723e */ /* 0x000fe200048060ff */
[----:B------:R1:W-:Y:S01]  /*e670*/  @!P4 STG.E.U8 desc[UR18][R26.64+0xe1], R5 ;  /* 0x0000e1051a00c986 */ /* 0x0003e2000c101112 */
[----:B0-----:R-:W-:-:S03]  /*e680*/  F2FP.SATFINITE.E5M2.F32.PACK_AB_MERGE_C R7, RZ, R2, RZ ;  /* 0x00000002ff07723e */ /* 0x001fc600048060ff */
[----:B------:R-:W-:Y:S01]  /*e690*/  @!P3 STG.E.U8 desc[UR18][R26.64+0xe0], R13 ;  /* 0x0000e00d1a00b986 */ /* 0x000fe2000c101112 */
[----:B-1----:R-:W-:-:S03]  /*e6a0*/  F2FP.SATFINITE.E5M2.F32.PACK_AB_MERGE_C R9, RZ, R3, RZ ;  /* 0x00000003ff09723e */ /* 0x002fc600048060ff */
[----:B------:R0:W-:Y:S01]  /*e6b0*/  @!P5 STG.E.U8 desc[UR18][R24.64+0xe8], R7 ;  /* 0x0000e8071800d986 */ /* 0x0001e2000c101112 */
[C---:B------:R-:W-:Y:S02]  /*e6c0*/  ISETP.LT.OR P3, PT, R34.reuse, 0xe9, !P1 ;  /* 0x000000e92200780c */ /* 0x040fe40004f61670 */
[C---:B------:R-:W-:Y:S01]  /*e6d0*/  ISETP.LT.OR P4, PT, R34.reuse, 0xea, !P1 ;  /* 0x000000ea2200780c */ /* 0x040fe20004f81670 */
[----:B------:R1:W-:Y:S01]  /*e6e0*/  @!P6 STG.E.U8 desc[UR18][R24.64+0xe9], R9 ;  /* 0x0000e9091800e986 */ /* 0x0003e2000c101112 */
[C---:B------:R-:W-:Y:S01]  /*e6f0*/  ISETP.LT.OR P5, PT, R34.reuse, 0xf1, !P2 ;  /* 0x000000f12200780c */ /* 0x040fe200057a1670 */
[----:B------:R-:W-:Y:S01]  /*e700*/  FMUL R2, R219, UR25 ;  /* 0x00000019db027c20 */ /* 0x000fe20008400000 */
[----:B------:R-:W-:Y:S02]  /*e710*/  ISETP.LT.OR P6, PT, R34, 0xf2, !P2 ;  /* 0x000000f22200780c */ /* 0x000fe400057c1670 */
[----:B------:R-:W-:Y:S02]  /*e720*/  F2FP.SATFINITE.E5M2.F32.PACK_AB_MERGE_C R11, RZ, R0, RZ ;  /* 0x00000000ff0b723e */ /* 0x000fe400048060ff */
[----:B------:R-:W-:-:S03]  /*e730*/  F2FP.SATFINITE.E5M2.F32.PACK_AB_MERGE_C R5, RZ, R2, RZ ;  /* 0x00000002ff05723e */ /* 0x000fc600048060ff */
[----:B------:R-:W-:Y:S01]  /*e740*/  @!P3 STG.E.U8 desc[UR18][R26.64+0xe8], R11 ;  /* 0x0000e80b1a00b986 */ /* 0x000fe2000c101112 */
[----:B------:R-:W-:-:S03]  /*e750*/  ISETP.LT.OR P3, PT, R34, 0xf1, !P1 ;  /* 0x000000f12200780c */ /* 0x000fc60004f61670 */
[----:B------:R-:W-:Y:S01]  /*e760*/  @!P4 STG.E.U8 desc[UR18][R26.64+0xe9], R5 ;  /* 0x0000e9051a00c986 */ /* 0x000fe2000c101112 */
[C---:B------:R-:W-:Y:S02]  /*e770*/  ISETP.LT.OR P4, PT, R34.reuse, 0xf9, !P2 ;  /* 0x000000f92200780c */ /* 0x040fe40005781670 */
[----:B------:R-:W-:Y:S01]  /*e780*/  ISETP.LT.OR P2, PT, R34, 0xfa, !P2 ;  /* 0x000000fa2200780c */ /* 0x000fe20005741670 */
[----:B--2---:R-:W-:Y:S01]  /*e790*/  FMUL R0, R221, UR25 ;  /* 0x00000019dd007c20 */ /* 0x004fe20008400000 */
[----:B------:R-:W-:-:S04]  /*e7a0*/  FMUL R3, R220, UR25 ;  /* 0x00000019dc037c20 */ /* 0x000fc80008400000 */
[----:B0-----:R-:W-:Y:S02]  /*e7b0*/  F2FP.SATFINITE.E5M2.F32.PACK_AB_MERGE_C R7, RZ, R0, RZ ;  /* 0x00000000ff07723e */ /* 0x001fe400048060ff */
[----:B-1----:R-:W-:Y:S01]  /*e7c0*/  F2FP.SATFINITE.E5M2.F32.PACK_AB_MERGE_C R9, RZ, R3, RZ ;  /* 0x00000003ff09723e */ /* 0x002fe200048060ff */
[----:B------:R-:W-:Y:S02]  /*e7d0*/  FMUL R0, R222, UR25 ;  /* 0x00000019de007c20 */ /* 0x000fe40008400000 */
[----:B------:R0:W-:Y:S01]  /*e7e0*/  @!P5 STG.E.U8 desc[UR18][R24.64+0xf0], R7 ;  /* 0x0000f0071800d986 */ /* 0x0001e2000c101112 */
[----:B------:R-:W-:-:S03]  /*e7f0*/  ISETP.LT.OR P5, PT, R34, 0xf2, !P1 ;  /* 0x000000f22200780c */ /* 0x000fc60004fa1670 */
[----:B------:R1:W-:Y:S01]  /*e800*/  @!P6 STG.E.U8 desc[UR18][R24.64+0xf1], R9 ;  /* 0x0000f1091800e986 */ /* 0x0003e2000c101112 */
[C---:B------:R-:W-:Y:S02]  /*e810*/  ISETP.LT.OR P6, PT, R34.reuse, 0xf9, !P1 ;  /* 0x000000f92200780c */ /* 0x040fe40004fc1670 */
[----:B------:R-:W-:Y:S01]  /*e820*/  F2FP.SATFINITE.E5M2.F32.PACK_AB_MERGE_C R13, RZ, R0, RZ ;  /* 0x00000000ff0d723e */ /* 0x000fe200048060ff */
[----:B------:R-:W-:Y:S01]  /*e830*/  FMUL R0, R223, UR25 ;  /* 0x00000019df007c20 */ /* 0x000fe20008400000 */
[----:B------:R-:W-:Y:S01]  /*e840*/  ISETP.LT.OR P1, PT, R34, 0xfa, !P1 ;  /* 0x000000fa2200780c */ /* 0x000fe20004f21670 */
[----:B------:R-:W-:-:S03]  /*e850*/  FMUL R2, R225, UR25 ;  /* 0x00000019e1027c20 */ /* 0x000fc60008400000 */
[----:B0-----:R-:W-:Y:S02]  /*e860*/  F2FP.SATFINITE.E5M2.F32.PACK_AB_MERGE_C R7, RZ, R0, RZ ;  /* 0x00000000ff07723e */ /* 0x001fe400048060ff */
[----:B-1----:R-:W-:Y:S01]  /*e870*/  F2FP.SATFINITE.E5M2.F32.PACK_AB_MERGE_C R9, RZ, R2, RZ ;  /* 0x00000002ff09723e */ /* 0x002fe200048060ff */
[----:B---3--:R-:W-:Y:S01]  /*e880*/  FMUL R3, R224, UR25 ;  /* 0x00000019e0037c20 */ /* 0x008fe20008400000 */
[----:B----4-:R-:W-:Y:S01]  /*e890*/  FMUL R4, R226, UR25 ;  /* 0x00000019e2047c20 */ /* 0x010fe20008400000 */
[----:B------:R-:W-:-:S03]  /*e8a0*/  FMUL R5, R227, UR25 ;  /* 0x00000019e3057c20 */ /* 0x000fc60008400000 */
[----:B------:R-:W-:Y:S02]  /*e8b0*/  F2FP.SATFINITE.E5M2.F32.PACK_AB_MERGE_C R3, RZ, R3, RZ ;  /* 0x00000003ff03723e */ /* 0x000fe400048060ff */
[----:B------:R-:W-:Y:S02]  /*e8c0*/  F2FP.SATFINITE.E5M2.F32.PACK_AB_MERGE_C R11, RZ, R4, RZ ;  /* 0x00000004ff0b723e */ /* 0x000fe400048060ff */
[----:B------:R-:W-:Y:S01]  /*e8d0*/  F2FP.SATFINITE.E5M2.F32.PACK_AB_MERGE_C R5, RZ, R5, RZ ;  /* 0x00000005ff05723e */ /* 0x000fe200048060ff */
[----:B------:R0:W-:Y:S04]  /*e8e0*/  @!P3 STG.E.U8 desc[UR18][R26.64+0xf0], R13 ;  /* 0x0000f00d1a00b986 */ /* 0x0001e8000c101112 */
[----:B------:R0:W-:Y:S04]  /*e8f0*/  @!P5 STG.E.U8 desc[UR18][R26.64+0xf1], R7 ;  /* 0x0000f1071a00d986 */ /* 0x0001e8000c101112 */
[----:B------:R0:W-:Y:S04]  /*e900*/  @!P4 STG.E.U8 desc[UR18][R24.64+0xf8], R9 ;  /* 0x0000f8091800c986 */ /* 0x0001e8000c101112 */
[----:B------:R0:W-:Y:S04]  /*e910*/  @!P2 STG.E.U8 desc[UR18][R24.64+0xf9], R3 ;  /* 0x0000f9031800a986 */ /* 0x0001e8000c101112 */
[----:B------:R0:W-:Y:S04]  /*e920*/  @!P6 STG.E.U8 desc[UR18][R26.64+0xf8], R11 ;  /* 0x0000f80b1a00e986 */ /* 0x0001e8000c101112 */
[----:B------:R0:W-:Y:S02]  /*e930*/  @!P1 STG.E.U8 desc[UR18][R26.64+0xf9], R5 ;  /* 0x0000f9051a009986 */ /* 0x0001e4000c101112 */
.L_x_296:
[----:B------:R-:W-:Y:S05]  /*e940*/  BSYNC B0 ;  /* 0x0000000000007941 */ /* 0x000fea0003800000 */
.L_x_38:
[----:B0-----:R-:W2:Y:S01]  /*e950*/  LDL.LU R5, [R1+0x7c] ;  /* 0x00007c0001057983 */ /* 0x001ea20000300800 */
[----:B------:R-:W-:Y:S01]  /*e960*/  IMAD.U32 R2, RZ, RZ, UR16 ;  /* 0x00000010ff027e24 */ /* 0x000fe2000f8e00ff */
[----:B------:R-:W-:Y:S02]  /*e970*/  ULDC.64 UR4, c[0x0][0x650] ;  /* 0x0001940000047ab9 */ /* 0x000fe40000000a00 */
[----:B------:R-:W3:Y:S01]  /*e980*/  LDL.LU R4, [R1+0x78] ;  /* 0x0000780001047983 */ /* 0x000ee20000300800 */
[----:B------:R-:W-:Y:S02]  /*e990*/  IMAD.U32 R3, RZ, RZ, UR17 ;  /* 0x00000011ff037e24 */ /* 0x000fe4000f8e00ff */
[----:B------:R-:W-:Y:S02]  /*e9a0*/  IMAD.U32 R3, RZ, RZ, UR14 ;  /* 0x0000000eff037e24 */ /* 0x000fe4000f8e00ff */
[----:B------:R-:W-:Y:S02]  /*e9b0*/  IMAD.MOV.U32 R6, RZ, RZ, -0x1 ;  /* 0xffffffffff067424 */ /* 0x000fe400078e00ff */
[----:B-----5:R-:W-:-:S04]  /*e9c0*/  IMAD.U32 R0, RZ, RZ, UR22 ;  /* 0x00000016ff007e24 */ /* 0x020fc8000f8e00ff */
[----:B------:R0:W-:Y:S02]  /*e9d0*/  SYNCS.ARRIVE.TRANS64.A1T0 RZ, [R0+UR28], RZ ;  /* 0x000000ff00ff79a7 */ /* 0x0001e4000810001c */
[----:B0-----:R-:W-:Y:S02]  /*e9e0*/  PRMT R0, RZ, 0x7610, R0 ;  /* 0x00007610ff007816 */ /* 0x001fe40000000000 */
[----:B--2---:R-:W-:-:S04]  /*e9f0*/  LEA R5, P1, R2, R5, 0x1 ;  /* 0x0000000502057211 */ /* 0x004fc800078208ff */
[----:B---3--:R-:W-:Y:S01]  /*ea00*/  LEA.HI.X R4, R2, R4, R3, 0x1, P1 ;  /* 0x0000000402047211 */ /* 0x008fe200008f0c03 */
[----:B------:R-:W-:Y:S01]  /*ea10*/  IMAD.MOV.U32 R2, RZ, RZ, -0x1 ;  /* 0xffffffffff027424 */ /* 0x000fe200078e00ff */
[----:B------:R0:W-:Y:S01]  /*ea20*/  STL [R1+0x7c], R5 ;  /* 0x00007c0501007387 */ /* 0x0001e20000100800 */
[----:B------:R-:W-:Y:S01]  /*ea30*/  IMAD.MOV.U32 R3, RZ, RZ, -0x1 ;  /* 0xffffffffff037424 */ /* 0x000fe200078e00ff */
[----:B------:R-:W-:Y:S02]  /*ea40*/  ISETP.GE.U32.AND P1, PT, R5, UR4, PT ;  /* 0x0000000405007c0c */ /* 0x000fe4000bf26070 */
[----:B------:R0:W-:Y:S02]  /*ea50*/  STL [R1+0x78], R4 ;  /* 0x0000780401007387 */ /* 0x0001e40000100800 */
[----:B------:R-:W-:Y:S02]  /*ea60*/  ISETP.GE.U32.AND.EX P1, PT, R4, UR5, PT, P1 ;  /* 0x0000000504007c0c */ /* 0x000fe4000bf26110 */
[----:B------:R0:W-:Y:S04]  /*ea70*/  STL [R1+0x80], R6 ;  /* 0x0000800601007387 */ /* 0x0001e80000100800 */
[----:B------:R0:W-:Y:S04]  /*ea80*/  STL [R1+0x70], R2 ;  /* 0x0000700201007387 */ /* 0x0001e80000100800 */
[----:B------:R0:W-:Y:S03]  /*ea90*/  STL [R1+0x84], R3 ;  /* 0x0000840301007387 */ /* 0x0001e60000100800 */
[----:B------:R-:W-:Y:S05]  /*eaa0*/  @P1 BRA `(.L_x_297) ;  /* 0x0000000400941947 */ /* 0x000fea0003800000 */
[----:B------:R-:W2:Y:S01]  /*eab0*/  S2UR UR8, SR_CTAID.X ;  /* 0x00000000000879c3 */ /* 0x000ea20000002500 */
[----:B------:R-:W-:Y:S01]  /*eac0*/  ULDC.64 UR4, c[0x0][0x628] ;  /* 0x00018a0000047ab9 */ /* 0x000fe20000000a00 */
[----:B------:R-:W-:Y:S01]  /*ead0*/  ULDC UR6, c[0x0][0x150] ;  /* 0x0000540000067ab9 */ /* 0x000fe20000000800 */
[----:B------:R-:W-:Y:S01]  /*eae0*/  ISETP.NE.U32.AND P1, PT, RZ, UR4, PT ;  /* 0x00000004ff007c0c */ /* 0x000fe2000bf25070 */
[----:B------:R-:W-:Y:S01]  /*eaf0*/  ULDC UR31, c[0x0][0x630] ;  /* 0x00018c00001f7ab9 */ /* 0x000fe20000000800 */
[C---:B------:R-:W-:Y:S01]  /*eb00*/  R2UR UR36, R5.reuse ;  /* 0x00000000052472ca */ /* 0x040fe200000e0000 */
[----:B------:R-:W-:Y:S01]  /*eb10*/  ULDC UR38, c[0x0][0x154] ;  /* 0x0000550000267ab9 */ /* 0x000fe20000000800 */
[----:B------:R-:W-:Y:S01]  /*eb20*/  ISETP.NE.AND.EX P1, PT, RZ, UR5, PT, P1 ;  /* 0x00000005ff007c0c */ /* 0x000fe2000bf25310 */
[----:B------:R-:W3:Y:S01]  /*eb30*/  S2UR UR41, SR_CTAID.Y ;  /* 0x00000000002979c3 */ /* 0x000ee20000002600 */
[----:B------:R-:W-:Y:S02]  /*eb40*/  R2UR UR37, R4 ;  /* 0x00000000042572ca */ /* 0x000fe400000e0000 */
[----:B------:R-:W-:-:S02]  /*eb50*/  R2UR UR34, R5 ;  /* 0x00000000052272ca */ /* 0x000fc400000e0000 */
[----:B------:R-:W-:Y:S02]  /*eb60*/  R2UR UR35, R4 ;  /* 0x00000000042372ca */ /* 0x000fe400000e0000 */
[----:B--2---:R-:W-:-:S05]  /*eb70*/  I2FP.F32.U32 R0, UR8 ;  /* 0x0000000800007c45 */ /* 0x004fca0008201000 */
[----:B------:R-:W-:-:S04]  /*eb80*/  FMUL R0, R0, UR6 ;  /* 0x0000000600007c20 */ /* 0x000fc80008400000 */
[----:B0-----:R0:W2:Y:S01]  /*eb90*/  F2I.U32.TRUNC.NTZ R2, R0 ;  /* 0x0000000000027305 */ /* 0x0010a2000020f000 */
[----:B---3--:R-:W-:Y:S05]  /*eba0*/  @!P1 BRA `(.L_x_298) ;  /* 0x0000000000309947 */ /* 0x008fea0003800000 */
[----:B------:R-:W-:Y:S01]  /*ebb0*/  R2UR UR9, R5 ;  /* 0x00000000050972ca */ /* 0x000fe200000e0000 */
[----:B------:R-:W-:Y:S01]  /*ebc0*/  ULDC UR6, c[0x0][0x634] ;  /* 0x00018d0000067ab9 */ /* 0x000fe20000000800 */
[----:B------:R-:W-:-:S11]  /*ebd0*/  R2UR UR10, R4 ;  /* 0x00000000040a72ca */ /* 0x000fd600000e0000 */
[----:B------:R-:W-:-:S04]  /*ebe0*/  UIADD3 UR6, UP0, UR9, UR6, URZ ;  /* 0x0000000609067290 */ /* 0x000fc8000ff1e03f */
[----:B------:R-:W-:Y:S02]  /*ebf0*/  UIADD3.X UR9, URZ, UR10, URZ, UP0, !UPT ;  /* 0x0000000a3f097290 */ /* 0x000fe400087fe43f */
[----:B------:R-:W-:Y:S02]  /*ec00*/  UIMAD.WIDE.U32 UR32, UR6, UR4, URZ ;  /* 0x00000004062072a5 */ /* 0x000fe4000f8e003f */
[----:B------:R-:W-:-:S04]  /*ec10*/  UIMAD.WIDE.U32 UR10, UR9, UR4, URZ ;  /* 0x00000004090a72a5 */ /* 0x000fc8000f8e003f */
[----:B------:R-:W-:-:S04]  /*ec20*/  UIMAD.WIDE.U32 UR10, UP0, UR6, UR5, UR10 ;  /* 0x00000005060a72a5 */ /* 0x000fc8000f80000a */
[----:B------:R-:W-:Y:S02]  /*ec30*/  UIADD3.X UR35, URZ, URZ, URZ, UP0, !UPT ;  /* 0x0000003f3f237290 */ /* 0x000fe400087fe43f */
[----:B------:R-:W-:Y:S01]  /*ec40*/  UIADD3 URZ, UP0, UR33, UR10, URZ ;  /* 0x0000000a213f7290 */ /* 0x000fe2000ff1e03f */
[----:B------:R-:W-:-:S03]  /*ec50*/  UMOV UR34, UR11 ;  /* 0x0000000b00227c82 */ /* 0x000fc60008000000 */
[----:B------:R-:W-:-:S12]  /*ec60*/  UIMAD.WIDE.U32.X UR34, UR9, UR5, UR34, UP0 ;  /* 0x00000005092272a5 */ /* 0x000fd800080e0422 */
.L_x_298:
[----:B0-----:R-:W-:Y:S01]  /*ec70*/  I2FP.F32.U32 R0, UR41 ;  /* 0x0000002900007c45 */ /* 0x001fe20008201000 */
[----:B------:R-:W-:Y:S01]  /*ec80*/  USHF.R.U64 UR6, UR34, UR31, UR35 ;  /* 0x0000001f22067299 */ /* 0x000fe20008001223 */
[----:B--2---:R-:W-:Y:S01]  /*ec90*/  R2UR UR33, R2 ;  /* 0x00000000022172ca */ /* 0x004fe200000e0000 */
[----:B------:R-:W-:Y:S02]  /*eca0*/  USHF.R.U32.HI UR4, URZ, UR31, UR35 ;  /* 0x0000001f3f047299 */ /* 0x000fe40008011623 */
[----:B------:R-:W-:Y:S01]  /*ecb0*/  FMUL R0, R0, UR38 ;  /* 0x0000002600007c20 */ /* 0x000fe20008400000 */
[----:B------:R-:W-:Y:S01]  /*ecc0*/  UIADD3 UR31, UP0, URZ, -UR6, URZ ;  /* 0x800000063f1f7290 */ /* 0x000fe2000ff1e03f */
[----:B------:R-:W-:Y:S01]  /*ecd0*/  UMOV UR10, UR36 ;  /* 0x00000024000a7c82 */ /* 0x000fe20008000000 */
[----:B------:R-:W-:Y:S02]  /*ece0*/  UMOV UR11, UR37 ;  /* 0x00000025000b7c82 */ /* 0x000fe40008000000 */
[----:B------:R-:W-:Y:S01]  /*ecf0*/  UIADD3.X UR9, URZ, ~UR4, URZ, UP0, !UPT ;  /* 0x800000043f097290 */ /* 0x000fe200087fe43f */
[----:B------:R-:W0:Y:S01]  /*ed00*/  F2I.U32.TRUNC.NTZ R0, R0 ;  /* 0x0000000000007305 */ /* 0x000e22000020f000 */
[----:B------:R-:W-:Y:S01]  /*ed10*/  ULDC UR44, c[0x0][0x658] ;  /* 0x00019600002c7ab9 */ /* 0x000fe20000000800 */
[----:B------:R-:W-:Y:S01]  /*ed20*/  ULDC.64 UR4, c[0x0][0x620] ;  /* 0x0001880000047ab9 */ /* 0x000fe20000000a00 */
[----:B------:R-:W-:Y:S01]  /*ed30*/  UMOV UR35, 0xffffffff ;  /* 0xffffffff00237882 */ /* 0x000fe20000000000 */
[----:B------:R-:W-:-:S02]  /*ed40*/  UIMAD UR9, UR9, UR4, URZ ;  /* 0x00000004090972a4 */ /* 0x000fc4000f8e023f */
[----:B------:R-:W-:Y:S02]  /*ed50*/  UIMAD.WIDE.U32 UR10, UR31, UR4, UR10 ;  /* 0x000000041f0a72a5 */ /* 0x000fe4000f8e000a */
[----:B------:R-:W-:Y:S01]  /*ed60*/  UIMAD UR9, UR31, UR5, UR9 ;  /* 0x000000051f0972a4 */ /* 0x000fe2000f8e0209 */
[----:B------:R-:W-:Y:S02]  /*ed70*/  ULDC UR32, c[0x0][0x618] ;  /* 0x0001860000207ab9 */ /* 0x000fe40000000800 */
[----:B------:R-:W-:Y:S01]  /*ed80*/  ULDC.64 UR4, c[0x0][0x640] ;  /* 0x0001900000047ab9 */ /* 0x000fe20000000a00 */
[----:B------:R-:W-:Y:S01]  /*ed90*/  UIADD3 UR9, UR11, UR9, URZ ;  /* 0x000000090b097290 */ /* 0x000fe2000fffe03f */
[----:B------:R-:W-:Y:S01]  /*eda0*/  ISETP.NE.U32.AND P1, PT, RZ, UR4, PT ;  /* 0x00000004ff007c0c */ /* 0x000fe2000bf25070 */
[----:B------:R-:W-:Y:S01]  /*edb0*/  USHF.L.U32 UR37, UR35, UR44, URZ ;  /* 0x0000002c23257299 */ /* 0x000fe2000800063f */
[----:B0-----:R-:W-:Y:S01]  /*edc0*/  R2UR UR39, R0 ;  /* 0x00000000002772ca */ /* 0x001fe200000e0000 */
[----:B------:R-:W-:Y:S01]  /*edd0*/  USHF.R.U64 UR35, UR10, UR32, UR9 ;  /* 0x000000200a237299 */ /* 0x000fe20008001209 */
[----:B------:R-:W-:Y:S01]  /*ede0*/  ISETP.NE.AND.EX P1, PT, RZ, UR5, PT, P1 ;  /* 0x00000005ff007c0c */ /* 0x000fe2000bf25310 */
[----:B------:R-:W-:Y:S01]  /*edf0*/  USHF.R.U32.HI UR9, URZ, UR32, UR9 ;  /* 0x000000203f097299 */ /* 0x000fe20008011609 */
[----:B------:R-:W-:Y:S01]  /*ee00*/  ULDC UR42, c[0x0][0x608] ;  /* 0x00018200002a7ab9 */ /* 0x000fe20000000800 */
[----:B------:R-:W-:-:S02]  /*ee10*/  UIADD3 UR10, -UR33, URZ, URZ ;  /* 0x0000003f210a7290 */ /* 0x000fc4000fffe13f */
[----:B------:R-:W-:Y:S02]  /*ee20*/  USHF.R.U64 UR38, UR35, UR42, UR9 ;  /* 0x0000002a23267299 */ /* 0x000fe40008001209 */
[----:B------:R-:W-:Y:S01]  /*ee30*/  USHF.R.U32.HI UR9, URZ, UR42, UR9 ;  /* 0x0000002a3f097299 */ /* 0x000fe20008011609 */
[----:B------:R-:W-:-:S03]  /*ee40*/  UMOV UR36, 0x1 ;  /* 0x0000000100247882 */ /* 0x000fc60000000000 */
[----:B------:R-:W-:Y:S02]  /*ee50*/  UIADD3 UR43, -UR39, URZ, URZ ;  /* 0x0000003f272b7290 */ /* 0x000fe4000fffe13f */
[----:B------:R-:W-:Y:S01]  /*ee60*/  USHF.R.U64 UR39, UR38, UR44, UR9 ;  /* 0x0000002c26277299 */ /* 0x000fe20008001209 */
[----:B------:R-:W-:Y:S01]  /*ee70*/  ULDC UR40, c[0x0][0x144] ;  /* 0x0000510000287ab9 */ /* 0x000fe20000000800 */
[----:B------:R-:W-:Y:S01]  /*ee80*/  ULDC UR31, c[0x0][0x600] ;  /* 0x00018000001f7ab9 */ /* 0x000fe20000000800 */
[----:B------:R-:W-:Y:S02]  /*ee90*/  USHF.L.U32 UR36, UR36, UR44, URZ ;  /* 0x0000002c24247299 */ /* 0x000fe4000800063f */
[----:B------:R-:W-:Y:S02]  /*eea0*/  USHF.R.U32.HI UR33, URZ, UR44, UR9 ;  /* 0x0000002c3f217299 */ /* 0x000fe40008011609 */
[----:B------:R-:W-:Y:S02]  /*eeb0*/  UIADD3 UR34, UR31, -0x1, URZ ;  /* 0xffffffff1f227890 */ /* 0x000fe4000fffe03f */
[----:B------:R-:W-:-:S02]  /*eec0*/  ULOP3.LUT UR37, URZ, UR37, URZ, 0x33, !UPT ;  /* 0x000000253f257292 */ /* 0x000fc4000f8e333f */
[----:B------:R-:W-:Y:S01]  /*eed0*/  UIMAD UR40, UR40, UR10, UR8 ;  /* 0x0000000a282872a4 */ /* 0x000fe2000f8e0208 */
[----:B------:R-:W-:Y:S01]  /*eee0*/  ULDC UR46, c[0x0][0x148] ;  /* 0x00005200002e7ab9 */ /* 0x000fe20000000800 */
[----:B------:R-:W-:Y:S01]  /*eef0*/  ULDC UR44, c[0x0][0x648] ;  /* 0x00019200002c7ab9 */ /* 0x000fe20000000800 */
[----:B------:R-:W-:Y:S01]  /*ef00*/  ULDC UR45, c[0x0][0x638] ;  /* 0x00018e00002d7ab9 */ /* 0x000fe20000000800 */
[----:B------:R-:W-:Y:S01]  /*ef10*/  UMOV UR32, UR39 ;  /* 0x0000002700207c82 */ /* 0x000fe20008000000 */
[----:B------:R-:W-:Y:S07]  /*ef20*/  @!P1 BRA `(.L_x_299) ;  /* 0x0000000000289947 */ /* 0x000fee0003800000 */
        /* <DEDUP_REMOVED lines=10> */
.L_x_299:
[----:B------:R-:W-:Y:S01]  /*efd0*/  USHF.R.U64 UR4, UR32, UR44, UR33 ;  /* 0x0000002c20047299 */ /* 0x000fe20008001221 */
[----:B------:R-:W-:Y:S01]  /*efe0*/  IMAD.U32 R4, RZ, RZ, UR6 ;  /* 0x00000006ff047e24 */ /* 0x000fe2000f8e00ff */
[----:B------:R-:W-:Y:S01]  /*eff0*/  ULOP3.LUT UR37, UR38, UR37, URZ, 0xc0, !UPT ;  /* 0x0000002526257292 */ /* 0x000fe2000f8ec03f */
[----:B------:R-:W-:Y:S01]  /*f000*/  IMAD.MOV.U32 R0, RZ, RZ, 0x1 ;  /* 0x00000001ff007424 */ /* 0x000fe200078e00ff */
[----:B------:R-:W-:Y:S02]  /*f010*/  UIADD3 UR5, -UR4, URZ, URZ ;  /* 0x0000003f04057290 */ /* 0x000fe4000fffe13f */
[----:B------:R-:W-:Y:S01]  /*f020*/  @UP2 UIMAD UR40, UR46, UR43, UR41 ;  /* 0x0000002b2e2822a4 */ /* 0x000fe2000f8e0229 */
[----:B------:R2:W-:Y:S01]  /*f030*/  STL [R1+0x70], R4 ;  /* 0x0000700401007387 */ /* 0x0005e20000100800 */
[----:B------:R-:W-:Y:S02]  /*f040*/  ULOP3.LUT UR34, UR35, UR34, URZ, 0xc0, !UPT ;  /* 0x0000002223227292 */ /* 0x000fe4000f8ec03f */
[----:B------:R-:W-:-:S02]  /*f050*/  UIMAD UR36, UR36, UR4, UR37 ;  /* 0x00000004242472a4 */ /* 0x000fc4000f8e0225 */
        /* <DEDUP_REMOVED lines=10> */
.L_x_297:
[----:B------:R-:W-:Y:S01]  /*f100*/  UIADD3 UR15, UR27, UR15, URZ ;  /* 0x0000000f1b0f7290 */ /* 0x000fe2000fffe03f */
[----:B------:R-:W-:Y:S01]  /*f110*/  LOP3.LUT P1, RZ, R0, 0xff, RZ, 0xc0, !PT ;  /* 0x000000ff00ff7812 */ /* 0x000fe2000782c0ff */
[----:B------:R-:W-:Y:S02]  /*f120*/  ULOP3.LUT UR29, UR29, 0x1, URZ, 0x3c, !UPT ;  /* 0x000000011d1d7892 */ /* 0x000fe4000f8e3c3f */
[----:B------:R-:W-:Y:S02]  /*f130*/  USHF.R.U32.HI UR4, URZ, 0x2, UR15 ;  /* 0x000000023f047899 */ /* 0x000fe4000801160f */
[----:B------:R-:W-:Y:S02]  /*f140*/  UISETP.GT.U32.AND UP0, UPT, UR15, 0x3, UPT ;  /* 0x000000030f00788c */ /* 0x000fe4000bf04070 */
[----:B------:R-:W-:Y:S02]  /*f150*/  ULOP3.LUT UR4, UR4, 0x1, URZ, 0xc0, !UPT ;  /* 0x0000000104047892 */ /* 0x000fe4000f8ec03f */
[----:B------:R-:W-:-:S02]  /*f160*/  UISETP.LT.U32.AND UP0, UPT, UR27, 0x4, UP0 ;  /* 0x000000041b00788c */ /* 0x000fc40008701070 */
[----:B------:R-:W-:Y:S02]  /*f170*/  UISETP.NE.U32.AND UP1, UPT, UR4, 0x1, UPT ;  /* 0x000000010400788c */ /* 0x000fe4000bf25070 */
[----:B------:R-:W-:Y:S02]  /*f180*/  USEL UR5, URZ, 0x1, !UP0 ;  /* 0x000000013f057887 */ /* 0x000fe4000c000000 */
[----:B------:R-:W-:Y:S02]  /*f190*/  UISETP.GT.U32.AND UP1, UPT, UR27, 0x3, !UP1 ;  /* 0x000000031b00788c */ /* 0x000fe4000cf24070 */
[----:B------:R-:W-:Y:S02]  /*f1a0*/  ULOP3.LUT UR15, UR15, 0x3, URZ, 0xc0, !UPT ;  /* 0x000000030f0f7892 */ /* 0x000fe4000f8ec03f */
[----:B------:R-:W-:-:S04]  /*f1b0*/  USEL UR4, URZ, 0x1, !UP1 ;  /* 0x000000013f047887 */ /* 0x000fc8000c800000 */
[----:B------:R-:W-:Y:S01]  /*f1c0*/  ULOP3.LUT UR23, UR4, UR23, UR5, 0x96, !UPT ;  /* 0x0000001704177292 */ /* 0x000fe2000f8e9605 */
[----:B------:R-:W-:Y:S11]  /*f1d0*/  @P1 BRA `(.L_x_300) ;  /* 0xffffff2400781947 */ /* 0x000ff6000383ffff */
[----:B------:R-:W-:Y:S05]  /*f1e0*/  EXIT ;  /* 0x000000000000794d */ /* 0x000fea0003800000 */
.L_x_16:
[----:B------:R-:W-:-:S08]  /*f1f0*/  ISETP.NE.AND P0, PT, RZ, UR6, PT ;  /* 0x00000006ff007c0c */ /* 0x000fd0000bf05270 */
[----:B0-2---:R-:W0:-:S00]  /*f200*/  USETMAXREG.DEALLOC.CTAPOOL 0x28 ;  /* 0x00000028000079c8 */ /* 0x005e0000080e0500 */
[----:B------:R-:W-:Y:S05]  /*f210*/  @P0 EXIT ;  /* 0x000000000000094d */ /* 0x000fea0003800000 */
[----:B0-----:R-:W-:Y:S01]  /*f220*/  LOP3.LUT P0, RZ, R3, 0xff, RZ, 0xc0, !PT ;  /* 0x000000ff03ff7812 */ /* 0x001fe2000780c0ff */
[----:B------:R-:W-:Y:S02]  /*f230*/  IMAD.MOV.U32 R9, RZ, RZ, 0x1 ;  /* 0x00000001ff097424 */ /* 0x000fe400078e00ff */
[----:B------:R-:W-:-:S10]  /*f240*/  IMAD.MOV.U32 R8, RZ, RZ, RZ ;  /* 0x000000ffff087224 */ /* 0x000fd400078e00ff */
[----:B------:R-:W-:Y:S05]  /*f250*/  @!P0 BRA `(.L_x_301) ;  /* 0x0000000c00688947 */ /* 0x000fea0003800000 */
[----:B------:R-:W0:Y:S01]  /*f260*/  S2UR UR9, SR_CgaCtaId ;  /* 0x00000000000979c3 */ /* 0x000e220000008800 */
[----:B------:R-:W-:Y:S01]  /*f270*/  LOP3.LUT P0, RZ, R0, 0x1f, RZ, 0xc0, !PT ;  /* 0x0000001f00ff7812 */ /* 0x000fe2000780c0ff */
[----:B------:R-:W-:Y:S01]  /*f280*/  ULDC UR5, c[0x0][0x658] ;  /* 0x0001960000057ab9 */ /* 0x000fe20000000800 */
[----:B------:R-:W-:Y:S01]  /*f290*/  UMOV UR6, 0xffffffff ;  /* 0xffffffff00067882 */ /* 0x000fe20000000000 */
[----:B------:R-:W-:Y:S01]  /*f2a0*/  BSSY B0, `(.L_x_301) ;  /* 0x00000d5000007945 */ /* 0x000fe20003800000 */
[----:B------:R-:W-:Y:S01]  /*f2b0*/  USHF.L.U32 UR6, UR6, UR5, URZ ;  /* 0x0000000506067299 */ /* 0x000fe2000800063f */
[C---:B------:R-:W-:Y:S01]  /*f2c0*/  ISETP.NE.AND P3, PT, R2.reuse, RZ, PT ;  /* 0x000000ff0200720c */ /* 0x040fe20003f65270 */
[----:B------:R-:W-:Y:S01]  /*f2d0*/  IMAD.MOV.U32 R0, RZ, RZ, 0x1 ;  /* 0x00000001ff007424 */ /* 0x000fe200078e00ff */
[----:B------:R-:W-:Y:S01]  /*f2e0*/  ISETP.NE.OR P0, PT, R2, RZ, !P0 ;  /* 0x000000ff0200720c */ /* 0x000fe20004705670 */
[----:B------:R-:W-:Y:S01]  /*f2f0*/  IMAD.MOV.U32 R9, RZ, RZ, 0x1 ;  /* 0x00000001ff097424 */ /* 0x000fe200078e00ff */
[----:B------:R-:W-:Y:S01]  /*f300*/  ULDC UR4, c[0x0][0x600] ;  /* 0x0001800000047ab9 */ /* 0x000fe20000000800 */
[----:B------:R-:W-:Y:S01]  /*f310*/  IMAD.MOV.U32 R8, RZ, RZ, RZ ;  /* 0x000000ffff087224 */ /* 0x000fe200078e00ff */
[----:B------:R-:W-:Y:S01]  /*f320*/  UMOV UR8, 0x1 ;  /* 0x0000000100087882 */ /* 0x000fe20000000000 */
[----:B------:R-:W-:-:S02]  /*f330*/  UIADD3 UR25, UR13, 0x1, URZ ;  /* 0x000000010d197890 */ /* 0x000fc4000fffe03f */
[----:B------:R-:W-:Y:S02]  /*f340*/  ULOP3.LUT UR28, UR7, 0x2, URZ, 0xfc, !UPT ;  /* 0x00000002071c7892 */ /* 0x000fe4000f8efc3f */
[----:B------:R-:W-:Y:S02]  /*f350*/  UIADD3 UR4, UR4, -0x1, URZ ;  /* 0xffffffff04047890 */ /* 0x000fe4000fffe03f */
[----:B------:R-:W-:Y:S02]  /*f360*/  USHF.L.U32 UR5, UR8, UR5, URZ ;  /* 0x0000000508057299 */ /* 0x000fe4000800063f */
[----:B------:R-:W-:Y:S01]  /*f370*/  ULOP3.LUT UR6, URZ, UR6, URZ, 0x33, !UPT ;  /* 0x000000063f067292 */ /* 0x000fe2000f8e333f */
[----:B------:R-:W-:Y:S01]  /*f380*/  ULDC.64 UR26, c[0x0][0x198] ;  /* 0x00006600001a7ab9 */ /* 0x000fe20000000a00 */
[----:B0-----:R-:W-:-:S10]  /*f390*/  IMAD.U32 R10, RZ, RZ, UR9 ;  /* 0x00000009ff0a7e24 */ /* 0x001fd4000f8e00ff */
.L_x_313:
[----:B------:R-:W-:-:S03]  /*f3a0*/  UMOV UR8, 0xffffffff ;  /* 0xffffffff00087882 */ /* 0x000fc60000000000 */
[----:B01----:R-:W-:Y:S05]  /*f3b0*/  BRA.DIV UR8, `(.L_x_302) ;  /* 0x00000012083c7947 */ /* 0x003fea000b800000 */
[----:B------:R-:W-:-:S13]  /*f3c0*/  ELECT P1, URZ, PT ;  /* 0x00000000003f782f */ /* 0x000fda0003820000 */
.L_x_326:
[----:B------:R-:W0:Y:S01]  /*f3d0*/  LDC R2, c[0x0][0x28c] ;  /* 0x0000a300ff027b82 */ /* 0x000e220000000800 */
[----:B------:R-:W-:Y:S01]  /*f3e0*/  BSSY B1, `(.L_x_303) ;  /* 0x000003f000017945 */ /* 0x000fe20003800000 */
[----:B0-----:R-:W-:-:S13]  /*f3f0*/  ISETP.LT.OR P1, PT, R2, 0x1, !P1 ;  /* 0x000000010200780c */ /* 0x001fda0004f21670 */
[----:B------:R-:W-:Y:S05]  /*f400*/  @P1 BRA `(.L_x_304) ;  /* 0x0000000000f01947 */ /* 0x000fea0003800000 */
[----:B------:R-:W2:Y:S04]  /*f410*/  LDL.LU R4, [R1+0x80] ;  /* 0x0000800001047983 */ /* 0x000ea80000300800 */
[----:B------:R-:W3:Y:S01]  /*f420*/  LDL.LU R3, [R1+0x84] ;  /* 0x0000840001037983 */ /* 0x000ee20000300800 */
[----:B------:R-:W-:Y:S02]  /*f430*/  IMAD.MOV.U32 R13, RZ, RZ, RZ ;  /* 0x000000ffff0d7224 */ /* 0x000fe400078e00ff */
[----:B------:R-:W-:Y:S02]  /*f440*/  IMAD.U32 R14, RZ, RZ, UR25 ;  /* 0x00000019ff0e7e24 */ /* 0x000fe4000f8e00ff */
[----:B------:R-:W-:Y:S02]  /*f450*/  IMAD.MOV.U32 R2, RZ, RZ, R9 ;  /* 0x000000ffff027224 */ /* 0x000fe400078e0009 */
[----:B--2---:R-:W-:-:S02]  /*f460*/  IMAD R10, R4, 0x2, R10 ;  /* 0x00000002040a7824 */ /* 0x004fc400078e020a */
[----:B---3--:R-:W-:Y:S02]  /*f470*/  IMAD.SHL.U32 R7, R3, 0x100, RZ ;  /* 0x0000010003077824 */ /* 0x008fe400078e00ff */
[----:B------:R-:W-:Y:S02]  /*f480*/  IMAD.MOV.U32 R3, RZ, RZ, R8 ;  /* 0x000000ffff037224 */ /* 0x000fe400078e0008 */
[----:B------:R-:W-:-:S07]  /*f490*/  IMAD.SHL.U32 R6, R10, 0x20, RZ ;  /* 0x000000200a067824 */ /* 0x000fce00078e00ff */
.L_x_308:
[----:B------:R-:W0:Y:S01]  /*f4a0*/  S2UR UR8, SR_CgaCtaId ;  /* 0x00000000000879c3 */ /* 0x000e220000008800 */
[----:B------:R-:W-:Y:S02]  /*f4b0*/  MOV R5, 0x400 ;  /* 0x0000040000057802 */ /* 0x000fe40000000f00 */
[----:B------:R-:W-:Y:S01]  /*f4c0*/  SHF.L.U32 R4, R2, 0x1f, RZ ;  /* 0x0000001f02047819 */ /* 0x000fe200000006ff */
[----:B0-----:R-:W-:-:S05]  /*f4d0*/  IMAD.U32 R10, RZ, RZ, UR8 ;  /* 0x00000008ff0a7e24 */ /* 0x001fca000f8e00ff */
[----:B------:R-:W-:Y:S02]  /*f4e0*/  LEA R12, R10, R5, 0x18 ;  /* 0x000000050a0c7211 */ /* 0x000fe400078ec0ff */
[----:B------:R-:W0:Y:S03]  /*f4f0*/  @!P3 LDC R5, c[0x0][0x500] ;  /* 0x00014000ff05bb82 */ /* 0x000e260000000800 */
[----:B------:R-:W-:-:S04]  /*f500*/  IMAD R11, R3, 0x8, R12 ;  /* 0x00000008030b7824 */ /* 0x000fc800078e020c */
[----:B------:R-:W1:Y:S02]  /*f510*/  SYNCS.PHASECHK.TRANS64.TRYWAIT P1, [R11+URZ+0x20], R4 ;  /* 0x000020040b0075a7 */ /* 0x000e64000802017f */
[----:B-1----:R-:W-:Y:S05]  /*f520*/  @!P1 BRA `(.L_x_305) ;  /* 0x0000001000009947 */ /* 0x002fea0003800000 */
.L_x_327:
[----:B------:R-:W-:Y:S01]  /*f530*/  UPRMT UR8, UR28, 0x9910, URZ ;  /* 0x000099101c087896 */ /* 0x000fe2000800003f */
[----:B0-----:R0:W-:Y:S03]  /*f540*/  @!P3 SYNCS.ARRIVE.TRANS64 RZ, [R11+URZ], R5 ;  /* 0x000000050bffb9a7 */ /* 0x0011e6000800003f */
[----:B------:R-:W-:-:S06]  /*f550*/  UISETP.NE.AND UP0, UPT, UR8, 0x2, UPT ;  /* 0x000000020800788c */ /* 0x000fcc000bf05270 */
[----:B------:R-:W-:-:S13]  /*f560*/  PLOP3.LUT P1, PT, PT, PT, UP0, 0x80, 0x0 ;  /* 0x000000000000781c */ /* 0x000fda0003f2f008 */
[----:B0-----:R-:W-:Y:S05]  /*f570*/  @P1 BRA `(.L_x_306) ;  /* 0x0000000000041947 */ /* 0x001fea0003800000 */
[----:B------:R-:W-:Y:S01]  /*f580*/  BPT.TRAP 0x1 ;  /* 0x000000040000795c */ /* 0x000fe20000300000 */
.L_x_306:
[----:B------:R-:W-:Y:S05]  /*f590*/  @P0 BRA `(.L_x_307) ;  /* 0x0000000000040947 */ /* 0x000fea0003800000 */
[----:B------:R-:W-:Y:S01]  /*f5a0*/  BPT.TRAP 0x1 ;  /* 0x000000040000795c */ /* 0x000fe20000300000 */
.L_x_307:
[----:B------:R-:W2:Y:S01]  /*f5b0*/  LDL R5, [R1+0x70] ;  /* 0x0000700001057983 */ /* 0x000ea20000100800 */
[----:B-1----:R-:W-:Y:S01]  /*f5c0*/  IMAD R4, R3, 0x2, R10 ;  /* 0x0000000203047824 */ /* 0x002fe200078e020a */
[----:B------:R-:W-:Y:S01]  /*f5d0*/  R2UR UR22, R6 ;  /* 0x00000000061672ca */ /* 0x000fe200000e0000 */
[----:B------:R-:W-:Y:S01]  /*f5e0*/  VIADD R14, R14, 0xffffffff ;  /* 0xffffffff0e0e7836 */ /* 0x000fe20000000000 */
[----:B------:R-:W-:Y:S01]  /*f5f0*/  R2UR UR9, R11 ;  /* 0x000000000b0972ca */ /* 0x000fe200000e0000 */
[--C-:B------:R-:W-:Y:S01]  /*f600*/  IMAD.U32 R4, R4, 0x1000, R12.reuse ;  /* 0x0000100004047824 */ /* 0x100fe200078e000c */
[----:B------:R-:W-:Y:S01]  /*f610*/  UIADD3 UR18, UP0, UR26, 0xf0, URZ ;  /* 0x000000f01a127890 */ /* 0x000fe2000ff1e03f */
[----:B------:R-:W-:Y:S01]  /*f620*/  IMAD R12, R3, 0x8000, R12 ;  /* 0x00008000030c7824 */ /* 0x000fe200078e020c */
[----:B------:R-:W-:Y:S01]  /*f630*/  R2UR UR10, R13 ;  /* 0x000000000d0a72ca */ /* 0x000fe200000e0000 */
[----:B------:R-:W-:Y:S01]  /*f640*/  UIADD3 UR30, UP1, UR26, 0x1f0, URZ ;  /* 0x000001f01a1e7890 */ /* 0x000fe2000ff3e03f */
[----:B------:R-:W-:Y:S01]  /*f650*/  R2UR UR8, R4 ;  /* 0x00000000040872ca */ /* 0x000fe200000e0000 */
[----:B------:R-:W-:Y:S01]  /*f660*/  UIADD3.X UR19, URZ, UR27, URZ, UP0, !UPT ;  /* 0x0000001b3f137290 */ /* 0x000fe200087fe43f */
[----:B------:R-:W-:Y:S01]  /*f670*/  R2UR UR11, R12 ;  /* 0x000000000c0b72ca */ /* 0x000fe200000e0000 */
[----:B------:R-:W-:Y:S01]  /*f680*/  VIADD R3, R3, 0x1 ;  /* 0x0000000103037836 */ /* 0x000fe20000000000 */
[----:B------:R-:W-:Y:S01]  /*f690*/  R2UR UR23, R7 ;  /* 0x00000000071772ca */ /* 0x000fe200000e0000 */
[----:B------:R-:W-:Y:S01]  /*f6a0*/  UIADD3.X UR31, URZ, UR27, URZ, UP1, !UPT ;  /* 0x0000001b3f1f7290 */ /* 0x000fe20008ffe43f */
[----:B------:R-:W-:Y:S01]  /*f6b0*/  ISETP.GT.AND P2, PT, R14, 0x1, PT ;  /* 0x000000010e00780c */ /* 0x000fe20003f44270 */
[----:B------:R-:W-:Y:S01]  /*f6c0*/  UMOV UR24, 0x30000 ;  /* 0x0003000000187882 */ /* 0x000fe20000000000 */
[----:B------:R-:W-:Y:S01]  /*f6d0*/  UMOV UR20, 0x0 ;  /* 0x0000000000147882 */ /* 0x000fe20000000000 */
[----:B------:R-:W-:Y:S01]  /*f6e0*/  UMOV UR21, 0x10000000 ;  /* 0x1000000000157882 */ /* 0x000fe20000000000 */
[----:B------:R-:W-:Y:S01]  /*f6f0*/  ISETP.NE.AND P1, PT, R3, 0x4, PT ;  /* 0x000000040300780c */ /* 0x000fe20003f25270 */
[----:B------:R-:W-:-:S02]  /*f700*/  VIADD R13, R13, 0x80 ;  /* 0x000000800d0d7836 */ /* 0x000fc40000000000 */
[----:B------:R-:W-:Y:S01]  /*f710*/  UIADD3 UR8, UR8, 0x180, URZ ;  /* 0x0000018008087890 */ /* 0x000fe2000fffe03f */
[----:B------:R-:W-:Y:S01]  /*f720*/  SEL R3, R3, RZ, P1 ;  /* 0x000000ff03037207 */ /* 0x000fe20000800000 */
[----:B------:R-:W-:-:S03]  /*f730*/  UIADD3 UR15, UR11, 0x8180, URZ ;  /* 0x000081800b0f7890 */ /* 0x000fc6000fffe03f */
[----:B------:R-:W-:Y:S01]  /*f740*/  UMOV UR11, UR22 ;  /* 0x00000016000b7c82 */ /* 0x000fe20008000000 */
[----:B--2---:R-:W-:Y:S02]  /*f750*/  R2UR UR12, R5 ;  /* 0x00000000050c72ca */ /* 0x004fe400000e0000 */
[----:B------:R-:W-:-:S04]  /*f760*/  SEL R5, RZ, 0x1, P1 ;  /* 0x00000001ff057807 */ /* 0x000fc80000800000 */
[----:B------:R-:W-:-:S07]  /*f770*/  LOP3.LUT R2, R2, R5, RZ, 0x3c, !PT ;  /* 0x0000000502027212 */ /* 0x000fce00078e3cff */
[----:B------:R0:W-:Y:S02]  /*f780*/  UTMALDG.3D.MULTICAST [UR8], [UR18], UR24, desc[UR20] ;  /* 0x00001408120073b4 */ /* 0x0001e40008011818 */
[----:B0-----:R-:W-:Y:S01]  /*f790*/  UMOV UR8, UR15 ;  /* 0x0000000f00087c82 */ /* 0x001fe20008000000 */
[----:B------:R-:W-:Y:S02]  /*f7a0*/  UMOV UR11, UR23 ;  /* 0x00000017000b7c82 */ /* 0x000fe40008000000 */
[----:B------:R0:W-:Y:S02]  /*f7b0*/  UTMALDG.3D [UR8], [UR30], desc[UR20] ;  /* 0x000014081e0075b4 */ /* 0x0001e40008011000 */
[----:B0-----:R-:W-:Y:S05]  /*f7c0*/  @P2 BRA `(.L_x_308) ;  /* 0xfffffffc00342947 */ /* 0x001fea000383ffff */
.L_x_304:
[----:B------:R-:W-:Y:S05]  /*f7d0*/  BSYNC B1 ;  /* 0x0000000000017941 */ /* 0x000fea0003800000 */
.L_x_303:
[----:B------:R-:W2:Y:S01]  /*f7e0*/  LDL.LU R16, [R1+0x78] ;  /* 0x0000780001107983 */ /* 0x000ea20000300800 */
[----:B------:R-:W-:Y:S01]  /*f7f0*/  LOP3.LUT P4, RZ, R0, 0xff, RZ, 0xc0, !PT ;  /* 0x000000ff00ff7812 */ /* 0x000fe2000788c0ff */
[----:B------:R-:W-:Y:S01]  /*f800*/  VIADD R8, R8, UR13 ;  /* 0x0000000d08087c36 */ /* 0x000fe20008000000 */
[----:B------:R-:W-:Y:S01]  /*f810*/  ULDC.64 UR8, c[0x0][0x650] ;  /* 0x0001940000087ab9 */ /* 0x000fe20000000a00 */
[----:B------:R-:W3:Y:S01]  /*f820*/  LDL.LU R15, [R1+0x7c] ;  /* 0x00007c00010f7983 */ /* 0x000ee20000300800 */
[----:B------:R-:W-:Y:S01]  /*f830*/  IMAD.MOV.U32 R5, RZ, RZ, -0x1 ;  /* 0xffffffffff057424 */ /* 0x000fe200078e00ff */
[----:B------:R-:W-:Y:S01]  /*f840*/  BSSY B1, `(.L_x_309) ;  /* 0x0000078000017945 */ /* 0x000fe20003800000 */
[----:B------:R-:W-:Y:S01]  /*f850*/  IMAD.MOV.U32 R4, RZ, RZ, -0x1 ;  /* 0xffffffffff047424 */ /* 0x000fe200078e00ff */
[----:B------:R-:W-:Y:S01]  /*f860*/  SHF.R.U32.HI R0, RZ, 0x2, R8 ;  /* 0x00000002ff007819 */ /* 0x000fe20000011608 */
[----:B------:R-:W-:Y:S01]  /*f870*/  IMAD.U32 R2, RZ, RZ, UR13 ;  /* 0x0000000dff027e24 */ /* 0x000fe2000f8e00ff */
[----:B------:R-:W-:-:S02]  /*f880*/  ISETP.GT.U32.AND P1, PT, R8, 0x3, PT ;  /* 0x000000030800780c */ /* 0x000fc40003f24070 */
[----:B------:R-:W-:Y:S02]  /*f890*/  LOP3.LUT R0, R0, 0x1, RZ, 0xc0, !PT ;  /* 0x0000000100007812 */ /* 0x000fe400078ec0ff */
[----:B------:R-:W0:Y:S01]  /*f8a0*/  @P4 S2R R10, SR_CgaCtaId ;  /* 0x00000000000a4919 */ /* 0x000e220000008800 */
[----:B------:R-:W-:Y:S02]  /*f8b0*/  @P4 MOV R3, 0x400 ;  /* 0x0000040000034802 */ /* 0x000fe40000000f00 */
[----:B------:R-:W-:Y:S02]  /*f8c0*/  ISETP.LT.U32.AND P1, PT, R2, 0x4, P1 ;  /* 0x000000040200780c */ /* 0x000fe40000f21070 */
[----:B------:R-:W-:Y:S02]  /*f8d0*/  ISETP.NE.U32.AND P2, PT, R0, 0x1, PT ;  /* 0x000000010000780c */ /* 0x000fe40003f45070 */
[----:B------:R-:W-:Y:S02]  /*f8e0*/  SEL R0, RZ, 0x1, !P1 ;  /* 0x00000001ff007807 */ /* 0x000fe40004800000 */
[----:B------:R-:W-:-:S02]  /*f8f0*/  ISETP.GT.U32.AND P2, PT, R2, 0x3, !P2 ;  /* 0x000000030200780c */ /* 0x000fc40005744070 */
[----:B------:R-:W-:Y:S02]  /*f900*/  LOP3.LUT R8, R8, 0x3, RZ, 0xc0, !PT ;  /* 0x0000000308087812 */ /* 0x000fe400078ec0ff */
[----:B------:R-:W-:-:S04]  /*f910*/  SEL R2, RZ, 0x1, !P2 ;  /* 0x00000001ff027807 */ /* 0x000fc80005000000 */
[----:B------:R-:W-:Y:S02]  /*f920*/  LOP3.LUT R9, R2, R9, R0, 0x96, !PT ;  /* 0x0000000902097212 */ /* 0x000fe400078e9600 */
[----:B------:R-:W-:Y:S02]  /*f930*/  PRMT R2, RZ, 0x7610, R2 ;  /* 0x00007610ff027816 */ /* 0x000fe40000000002 */
[----:B------:R-:W-:Y:S02]  /*f940*/  PRMT R0, RZ, 0x7610, R0 ;  /* 0x00007610ff007816 */ /* 0x000fe40000000000 */
[----:B0-----:R-:W-:-:S04]  /*f950*/  @P4 LEA R3, R10, R3, 0x18 ;  /* 0x000000030a034211 */ /* 0x001fc800078ec0ff */
[----:B------:R0:W-:Y:S02]  /*f960*/  @P4 SYNCS.ARRIVE.TRANS64.A1T0 RZ, [R3+URZ+0x78], RZ ;  /* 0x000078ff03ff49a7 */ /* 0x0001e4000810003f */
[----:B0-----:R-:W-:Y:S01]  /*f970*/  IMAD.MOV.U32 R3, RZ, RZ, -0x1 ;  /* 0xffffffffff037424 */ /* 0x001fe200078e00ff */
[----:B---3--:R-:W-:-:S04]  /*f980*/  IADD3 R15, P4, R15, UR16, RZ ;  /* 0x000000100f0f7c10 */ /* 0x008fc8000ff9e0ff */
[----:B--2---:R-:W-:Y:S01]  /*f990*/  IADD3.X R16, R16, UR14, RZ, P4, !PT ;  /* 0x0000000e10107c10 */ /* 0x004fe2000a7fe4ff */
[----:B------:R0:W-:Y:S01]  /*f9a0*/  STL [R1+0x7c], R15 ;  /* 0x00007c0f01007387 */ /* 0x0001e20000100800 */
[----:B------:R-:W-:-:S03]  /*f9b0*/  ISETP.GE.U32.AND P4, PT, R15, UR8, PT ;  /* 0x000000080f007c0c */ /* 0x000fc6000bf86070 */
[----:B------:R0:W-:Y:S01]  /*f9c0*/  STL [R1+0x78], R16 ;  /* 0x0000781001007387 */ /* 0x0001e20000100800 */
[----:B------:R-:W-:-:S03]  /*f9d0*/  ISETP.GE.U32.AND.EX P1, PT, R16, UR9, PT, P4 ;  /* 0x0000000910007c0c */ /* 0x000fc6000bf26140 */
[----:B------:R0:W-:Y:S04]  /*f9e0*/  STL [R1+0x80], R5 ;  /* 0x0000800501007387 */ /* 0x0001e80000100800 */
[----:B------:R0:W-:Y:S04]  /*f9f0*/  STL [R1+0x84], R4 ;  /* 0x0000840401007387 */ /* 0x0001e80000100800 */
[----:B------:R0:W-:Y:S02]  /*fa00*/  STL [R1+0x70], R3 ;  /* 0x0000700301007387 */ /* 0x0001e40000100800 */
[----:B------:R-:W-:Y:S05]  /*fa10*/  @P1 BRA `(.L_x_310) ;  /* 0x0000000400681947 */ /* 0x000fea0003800000 */
[----:B------:R-:W0:Y:S01]  /*fa20*/  S2UR UR8, SR_CTAID.X ;  /* 0x00000000000879c3 */ /* 0x000e220000002500 */
[----:B------:R-:W-:Y:S01]  /*fa30*/  ULDC.64 UR10, c[0x0][0x628] ;  /* 0x00018a00000a7ab9 */ /* 0x000fe20000000a00 */
[----:B------:R-:W-:Y:S01]  /*fa40*/  ULDC UR9, c[0x0][0x150] ;  /* 0x0000540000097ab9 */ /* 0x000fe20000000800 */
[----:B------:R-:W-:Y:S01]  /*fa50*/  ISETP.NE.U32.AND P1, PT, RZ, UR10, PT ;  /* 0x0000000aff007c0c */ /* 0x000fe2000bf25070 */
[----:B------:R-:W-:Y:S01]  /*fa60*/  ULDC UR12, c[0x0][0x630] ;  /* 0x00018c00000c7ab9 */ /* 0x000fe20000000800 */
[----:B------:R-:W-:Y:S01]  /*fa70*/  ULDC UR18, c[0x0][0x154] ;  /* 0x0000550000127ab9 */ /* 0x000fe20000000800 */
[----:B------:R-:W-:Y:S01]  /*fa80*/  IMAD.MOV.U32 R2, RZ, RZ, R15 ;  /* 0x000000ffff027224 */ /* 0x000fe200078e000f */
[----:B------:R-:W-:Y:S01]  /*fa90*/  ISETP.NE.AND.EX P1, PT, RZ, UR11, PT, P1 ;  /* 0x0000000bff007c0c */ /* 0x000fe2000bf25310 */
[----:B------:R-:W1:Y:S01]  /*faa0*/  S2UR UR15, SR_CTAID.Y ;  /* 0x00000000000f79c3 */ /* 0x000e620000002600 */
[----:B0-----:R-:W-:-:S05]  /*fab0*/  I2FP.F32.U32 R3, UR8 ;  /* 0x0000000800037c45 */ /* 0x001fca0008201000 */
[----:B------:R-:W-:Y:S01]  /*fac0*/  FMUL R12, R3, UR9 ;  /* 0x00000009030c7c20 */ /* 0x000fe20008400000 */
[----:B------:R-:W-:-:S05]  /*fad0*/  IMAD.MOV.U32 R3, RZ, RZ, R16 ;  /* 0x000000ffff037224 */ /* 0x000fca00078e0010 */
[----:B------:R-:W-:Y:S05]  /*fae0*/  @!P1 BRA `(.L_x_311) ;  /* 0x0000000000289947 */ /* 0x000fea0003800000 */
[----:B------:R-:W-:Y:S02]  /*faf0*/  ULDC UR9, c[0x0][0x634] ;  /* 0x00018d0000097ab9 */ /* 0x000fe40000000800 */
[----:B------:R-:W-:-:S05]  /*fb00*/  IADD3 R7, P1, R15, UR9, RZ ;  /* 0x000000090f077c10 */ /* 0x000fca000ff3e0ff */
[----:B------:R-:W-:-:S04]  /*fb10*/  IMAD.X R11, RZ, RZ, R16, P1 ;  /* 0x000000ffff0b7224 */ /* 0x000fc800008e0610 */
[----:B------:R-:W-:-:S04]  /*fb20*/  IMAD.WIDE.U32 R4, R11, UR10, RZ ;  /* 0x0000000a0b047c25 */ /* 0x000fc8000f8e00ff */
[----:B------:R-:W-:-:S04]  /*fb30*/  IMAD.WIDE.U32 R4, P1, R7, UR11, R4 ;  /* 0x0000000b07047c25 */ /* 0x000fc8000f820004 */
[----:B------:R-:W-:-:S04]  /*fb40*/  IMAD.WIDE.U32 R6, R7, UR10, RZ ;  /* 0x0000000a07067c25 */ /* 0x000fc8000f8e00ff */
[----:B------:R-:W-:Y:S01]  /*fb50*/  IMAD.X R3, RZ, RZ, RZ, P1 ;  /* 0x000000ffff037224 */ /* 0x000fe200008e06ff */
[----:B------:R-:W-:Y:S01]  /*fb60*/  IADD3 RZ, P1, R7, R4, RZ ;  /* 0x0000000407ff7210 */ /* 0x000fe20007f3e0ff */
[----:B------:R-:W-:-:S04]  /*fb70*/  IMAD.MOV.U32 R2, RZ, RZ, R5 ;  /* 0x000000ffff027224 */ /* 0x000fc800078e0005 */
[----:B------:R-:W-:-:S08]  /*fb80*/  IMAD.WIDE.U32.X R2, R11, UR11, R2, P1 ;  /* 0x0000000b0b027c25 */ /* 0x000fd000088e0402 */
.L_x_311:
[--C-:B------:R-:W-:Y:S01]  /*fb90*/  SHF.R.U64 R11, R2, UR12, R3.reuse ;  /* 0x0000000c020b7c19 */ /* 0x100fe20008001203 */
[----:B------:R-:W0:Y:S01]  /*fba0*/  F2I.U32.TRUNC.NTZ R12, R12 ;  /* 0x0000000c000c7305 */ /* 0x000e22000020f000 */
[----:B------:R-:W-:Y:S01]  /*fbb0*/  SHF.R.U32.HI R2, RZ, UR12, R3 ;  /* 0x0000000cff027c19 */ /* 0x000fe20008011603 */
[----:B------:R-:W-:Y:S01]  /*fbc0*/  ULDC.64 UR10, c[0x0][0x620] ;  /* 0x00018800000a7ab9 */ /* 0x000fe20000000a00 */
[----:B------:R-:W-:Y:S01]  /*fbd0*/  IADD3 R5, P1, RZ, -R11, RZ ;  /* 0x8000000bff057210 */ /* 0x000fe20007f3e0ff */
[----:B------:R-:W-:Y:S01]  /*fbe0*/  IMAD.MOV.U32 R3, RZ, RZ, R16 ;  /* 0x000000ffff037224 */ /* 0x000fe200078e0010 */
[----:B-1----:R-:W-:Y:S01]  /*fbf0*/  I2FP.F32.U32 R4, UR15 ;  /* 0x0000000f00047c45 */ /* 0x002fe20008201000 */
[----:B------:R-:W-:Y:S01]  /*fc00*/  ULDC UR12, c[0x0][0x658] ;  /* 0x00019600000c7ab9 */ /* 0x000fe20000000800 */
[----:B------:R-:W-:Y:S01]  /*fc10*/  ULDC UR20, c[0x0][0x648] ;  /* 0x0001920000147ab9 */ /* 0x000fe20000000800 */
[----:B------:R-:W-:Y:S02]  /*fc20*/  IMAD.X R2, RZ, RZ, ~R2, P1 ;  /* 0x000000ffff027224 */ /* 0x000fe400008e0e02 */
[----:B------:R-:W-:Y:S01]  /*fc30*/  FMUL R6, R4, UR18 ;  /* 0x0000001204067c20 */ /* 0x000fe20008400000 */
[----:B------:R-:W-:Y:S01]  /*fc40*/  ULDC.64 UR18, c[0x0][0x640] ;  /* 0x0001900000127ab9 */ /* 0x000fe20000000a00 */
[----:B------:R-:W-:Y:S01]  /*fc50*/  IMAD R4, R2, UR10, RZ ;  /* 0x0000000a02047c24 */ /* 0x000fe2000f8e02ff */
[----:B------:R-:W-:Y:S01]  /*fc60*/  ISETP.NE.U32.AND P1, PT, RZ, UR18, PT ;  /* 0x00000012ff007c0c */ /* 0x000fe2000bf25070 */
[----:B------:R-:W-:Y:S01]  /*fc70*/  IMAD.MOV.U32 R2, RZ, RZ, R15 ;  /* 0x000000ffff027224 */ /* 0x000fe200078e000f */
[----:B0-----:R-:W-:Y:S01]  /*fc80*/  R2UR UR9, R12 ;  /* 0x000000000c0972ca */ /* 0x001fe200000e0000 */
[----:B------:R-:W0:Y:S01]  /*fc90*/  F2I.U32.TRUNC.NTZ R6, R6 ;  /* 0x0000000600067305 */ /* 0x000e22000020f000 */
[----:B------:R-:W1:Y:S01]  /*fca0*/  LDC R12, c[0x0][0x610] ;  /* 0x00018400ff0c7b82 */ /* 0x000e620000000800 */
[----:B------:R-:W-:Y:S01]  /*fcb0*/  IMAD.WIDE.U32 R2, R5, UR10, R2 ;  /* 0x0000000a05027c25 */ /* 0x000fe2000f8e0002 */
[----:B------:R-:W-:Y:S01]  /*fcc0*/  ULDC UR10, c[0x0][0x618] ;  /* 0x00018600000a7ab9 */ /* 0x000fe20000000800 */
[----:B------:R-:W-:-:S02]  /*fcd0*/  ISETP.NE.AND.EX P1, PT, RZ, UR19, PT, P1 ;  /* 0x00000013ff007c0c */ /* 0x000fc4000bf25310 */
[----:B------:R-:W-:-:S04]  /*fce0*/  IMAD R5, R5, UR11, R4 ;  /* 0x0000000b05057c24 */ /* 0x000fc8000f8e0204 */
[----:B------:R-:W-:-:S05]  /*fcf0*/  IMAD.IADD R3, R3, 0x1, R5 ;  /* 0x0000000103037824 */ /* 0x000fca00078e0205 */
[--C-:B------:R-:W-:Y:S02]  /*fd00*/  SHF.R.U64 R14, R2, UR10, R3.reuse ;  /* 0x0000000a020e7c19 */ /* 0x100fe40008001203 */
[----:B------:R-:W-:Y:S01]  /*fd10*/  SHF.R.U32.HI R3, RZ, UR10, R3 ;  /* 0x0000000aff037c19 */ /* 0x000fe20008011603 */
[----:B------:R-:W-:Y:S01]  /*fd20*/  ULDC UR10, c[0x0][0x608] ;  /* 0x00018200000a7ab9 */ /* 0x000fe20000000800 */
[----:B0-----:R-:W-:Y:S02]  /*fd30*/  R2UR UR11, R6 ;  /* 0x00000000060b72ca */ /* 0x001fe400000e0000 */
[--C-:B------:R-:W-:Y:S02]  /*fd40*/  SHF.R.U64 R15, R14, UR10, R3.reuse ;  /* 0x0000000a0e0f7c19 */ /* 0x100fe40008001203 */
[----:B------:R-:W-:Y:S01]  /*fd50*/  SHF.R.U32.HI R2, RZ, UR10, R3 ;  /* 0x0000000aff027c19 */ /* 0x000fe20008011603 */
[----:B------:R-:W-:-:S03]  /*fd60*/  UIADD3 UR10, -UR9, URZ, URZ ;  /* 0x0000003f090a7290 */ /* 0x000fc6000fffe13f */
[--C-:B------:R-:W-:Y:S01]  /*fd70*/  SHF.R.U64 R17, R15, UR12, R2.reuse ;  /* 0x0000000c0f117c19 */ /* 0x100fe20008001202 */
[----:B------:R-:W-:Y:S01]  /*fd80*/  ULDC UR9, c[0x0][0x144] ;  /* 0x0000510000097ab9 */ /* 0x000fe20000000800 */
[----:B------:R-:W-:-:S03]  /*fd90*/  SHF.R.U32.HI R3, RZ, UR12, R2 ;  /* 0x0000000cff037c19 */ /* 0x000fc60008011602 */
[----:B------:R-:W-:Y:S01]  /*fda0*/  IMAD.MOV.U32 R2, RZ, RZ, R17 ;  /* 0x000000ffff027224 */ /* 0x000fe200078e0011 */
[----:B------:R-:W-:Y:S06]  /*fdb0*/  @!P1 BRA `(.L_x_312) ;  /* 0x0000000000289947 */ /* 0x000fec0003800000 */
        /* <DEDUP_REMOVED lines=10> */
.L_x_312:
[----:B------:R-:W-:Y:S01]  /*fe60*/  UIADD3 UR11, -UR11, URZ, URZ ;  /* 0x0000003f0b0b7290 */ /* 0x000fe2000fffe13f */
[----:B------:R-:W-:Y:S01]  /*fe70*/  SHF.R.U64 R3, R2, UR20, R3 ;  /* 0x0000001402037c19 */ /* 0x000fe20008001203 */
[----:B------:R-:W-:Y:S01]  /*fe80*/  UIMAD UR8, UR9, UR10, UR8 ;  /* 0x0000000a090872a4 */ /* 0x000fe2000f8e0208 */
[----:B------:R-:W-:Y:S02]  /*fe90*/  LOP3.LUT R2, R15, UR6, RZ, 0xc0, !PT ;  /* 0x000000060f027c12 */ /* 0x000fe4000f8ec0ff */
[----:B------:R-:W-:Y:S01]  /*fea0*/  ULDC UR9, c[0x0][0x148] ;  /* 0x0000520000097ab9 */ /* 0x000fe20000000800 */
[----:B------:R-:W-:Y:S01]  /*feb0*/  IMAD.MOV R4, RZ, RZ, -R3 ;  /* 0x000000ffff047224 */ /* 0x000fe200078e0a03 */
[----:B------:R-:W-:Y:S01]  /*fec0*/  @UP2 UIMAD UR8, UR9, UR11, UR15 ;  /* 0x0000000b090822a4 */ /* 0x000fe2000f8e020f */
[----:B------:R-:W-:Y:S01]  /*fed0*/  IMAD R3, R3, UR5, R2 ;  /* 0x0000000503037c24 */ /* 0x000fe2000f8e0202 */
[----:B------:R-:W-:Y:S01]  /*fee0*/  LOP3.LUT R5, R14, UR4, RZ, 0xc0, !PT ;  /* 0x000000040e057c12 */ /* 0x000fe2000f8ec0ff */
[----:B------:R-:W-:Y:S01]  /*fef0*/  ULDC UR9, c[0x0][0x638] ;  /* 0x00018e0000097ab9 */ /* 0x000fe20000000800 */
[----:B------:R-:W-:Y:S01]  /*ff00*/  PLOP3.LUT P1, PT, PT, PT, UP2, 0x80, 0x0 ;  /* 0x000000000000781c */ /* 0x000fe20003f2f028 */
[----:B------:R-:W-:-:S02]  /*ff10*/  IMAD R2, R4, UR9, R17 ;  /* 0x0000000904027c24 */ /* 0x000fc4000f8e0211 */
[----:B-1----:R-:W-:Y:S01]  /*ff20*/  IMAD R12, R3, R12, UR8 ;  /* 0x00000008030c7e24 */ /* 0x002fe2000f8e020c */
[----:B------:R-:W-:Y:S01]  /*ff30*/  ULDC UR8, c[0x0][0x600] ;  /* 0x0001800000087ab9 */ /* 0x000fe20000000800 */
[----:B------:R-:W-:Y:S02]  /*ff40*/  IMAD.MOV.U32 R4, RZ, RZ, 0x1 ;  /* 0x00000001ff047424 */ /* 0x000fe400078e00ff */
[----:B------:R-:W-:-:S03]  /*ff50*/  IMAD R3, R2, UR8, R5 ;  /* 0x0000000802037c24 */ /* 0x000fc6000f8e0205 */
[----:B------:R-:W-:Y:S02]  /*ff60*/  PRMT R2, R4, 0x7610, R2 ;  /* 0x0000761004027816 */ /* 0x000fe40000000002 */
[----:B------:R-:W-:Y:S02]  /*ff70*/  SEL R4, R3, R12, !P1 ;  /* 0x0000000c03047207 */ /* 0x000fe40004800000 */
[----:B------:R-:W-:-:S03]  /*ff80*/  SEL R3, R12, R3, !P1 ;  /* 0x000000030c037207 */ /* 0x000fc60004800000 */
[----:B------:R1:W-:Y:S04]  /*ff90*/  STL [R1+0x84], R4 ;  /* 0x0000840401007387 */ /* 0x0003e80000100800 */
[----:B------:R1:W-:Y:S04]  /*ffa0*/  STL [R1+0x70], R11 ;  /* 0x0000700b01007387 */ /* 0x0003e80000100800 */
[----:B------:R1:W-:Y:S02]  /*ffb0*/  STL [R1+0x80], R3 ;  /* 0x0000800301007387 */ /* 0x0003e40000100800 */
.L_x_310:
[----:B------:R-:W-:Y:S05]  /*ffc0*/  BSYNC B1 ;  /* 0x0000000000017941 */ /* 0x000fea0003800000 */
.L_x_309:
[----:B------:R-:W-:-:S13]  /*ffd0*/  LOP3.LUT P1, RZ, R2, 0xff, RZ, 0xc0, !PT ;  /* 0x000000ff02ff7812 */ /* 0x000fda000782c0ff */
[----:B------:R-:W-:Y:S05]  /*ffe0*/  @P1 BRA `(.L_x_313) ;  /* 0xfffffff000ec1947 */ /* 0x000fea000383ffff */
[----:B------:R-:W-:Y:S05]  /*fff0*/  BSYNC B0 ;  /* 0x0000000000007941 */ /* 0x000fea0003800000 */
.L_x_301:
[----:B------:R-:W-:-:S03]  /*10000*/  UMOV UR8, 0xffffffff ;  /* 0xffffffff00087882 */ /* 0x000fc60000000000 */
[----:B------:R-:W-:Y:S05]  /*10010*/  BRA.DIV UR8, `(.L_x_314) ;  /* 0x0000000608587947 */ /* 0x000fea000b800000 */
[----:B------:R-:W-:-:S13]  /*10020*/  ELECT P0, URZ, PT ;  /* 0x00000000003f782f */ /* 0x000fda0003800000 */
.L_x_330:
[----:B------:R-:W-:Y:S04]  /*10030*/  BSSY B0, `(.L_x_315) ;  /* 0x000002c000007945 */ /* 0x000fe80003800000 */
[----:B------:R-:W-:Y:S05]  /*10040*/  @!P0 BRA `(.L_x_316) ;  /* 0x0000000000a88947 */ /* 0x000fea0003800000 */
[----:B------:R-:W-:-:S04]  /*10050*/  ULOP3.LUT UR8, UR7, 0x2, URZ, 0xfc, !UPT ;  /* 0x0000000207087892 */ /* 0x000fc8000f8efc3f */
[----:B------:R-:W-:-:S06]  /*10060*/  UISETP.NE.AND UP0, UPT, UR8, 0x3, UPT ;  /* 0x000000030800788c */ /* 0x000fcc000bf05270 */
[----:B------:R-:W-:-:S13]  /*10070*/  PLOP3.LUT P0, PT, PT, PT, UP0, 0x80, 0x0 ;  /* 0x000000000000781c */ /* 0x000fda0003f0f008 */
[----:B------:R-:W-:Y:S05]  /*10080*/  @!P0 BRA `(.L_x_317) ;  /* 0x0000000000048947 */ /* 0x000fea0003800000 */
[----:B------:R-:W-:Y:S01]  /*10090*/  BPT.TRAP 0x1 ;  /* 0x000000040000795c */ /* 0x000fe20000300000 */
.L_x_317:
[----:B01----:R-:W0:Y:S01]  /*100a0*/  S2R R3, SR_CgaCtaId ;  /* 0x0000000000037919 */ /* 0x003e220000008800 */
[----:B------:R-:W-:Y:S02]  /*100b0*/  MOV R0, 0x400 ;  /* 0x0000040000007802 */ /* 0x000fe40000000f00 */
[----:B------:R-:W-:Y:S02]  /*100c0*/  SHF.L.U32 R2, R9, 0x1f, RZ ;  /* 0x0000001f09027819 */ /* 0x000fe400000006ff */
[----:B0-----:R-:W-:-:S05]  /*100d0*/  LEA R3, R3, R0, 0x18 ;  /* 0x0000000003037211 */ /* 0x001fca00078ec0ff */
[----:B------:R-:W-:-:S04]  /*100e0*/  VIADD R3, R3, 0x20 ;  /* 0x0000002003037836 */ /* 0x000fc80000000000 */
[C---:B------:R-:W-:Y:S02]  /*100f0*/  IMAD R5, R8.reuse, 0x8, R3 ;  /* 0x0000000808057824 */ /* 0x040fe400078e0203 */
[----:B------:R-:W-:Y:S02]  /*10100*/  VIADD R8, R8, 0x1 ;  /* 0x0000000108087836 */ /* 0x000fe40000000000 */
[----:B------:R-:W0:Y:S03]  /*10110*/  SYNCS.PHASECHK.TRANS64.TRYWAIT P0, [R5+URZ], R2 ;  /* 0x00000002050075a7 */ /* 0x000e26000800017f */
[----:B------:R-:W-:-:S04]  /*10120*/  ISETP.NE.AND P1, PT, R8, 0x4, PT ;  /* 0x000000040800780c */ /* 0x000fc80003f25270 */
[----:B------:R-:W-:Y:S02]  /*10130*/  SEL R0, RZ, 0x1, P1 ;  /* 0x00000001ff007807 */ /* 0x000fe40000800000 */
[----:B------:R-:W-:Y:S02]  /*10140*/  SEL R8, R8, RZ, P1 ;  /* 0x000000ff08087207 */ /* 0x000fe40000800000 */
[----:B------:R-:W-:-:S03]  /*10150*/  LOP3.LUT R9, R9, R0, RZ, 0x3c, !PT ;  /* 0x0000000009097212 */ /* 0x000fc600078e3cff */
[----:B------:R-:W-:Y:S01]  /*10160*/  IMAD R7, R8, 0x8, R3 ;  /* 0x0000000808077824 */ /* 0x000fe200078e0203 */
[----:B------:R-:W-:Y:S01]  /*10170*/  SHF.L.U32 R4, R9, 0x1f, RZ ;  /* 0x0000001f09047819 */ /* 0x000fe200000006ff */
[----:B0-----:R-:W-:Y:S06]  /*10180*/  @!P0 BRA `(.L_x_318) ;  /* 0x0000000400208947 */ /* 0x001fec0003800000 */
.L_x_331:
[----:B------:R-:W1:Y:S01]  /*10190*/  SYNCS.PHASECHK.TRANS64.TRYWAIT P0, [R7+URZ], R4 ;  /* 0x00000004070075a7 */ /* 0x000e62000800017f */
[----:B------:R-:W-:-:S05]  /*101a0*/  VIADD R0, R8, 0x1 ;  /* 0x0000000108007836 */ /* 0x000fca0000000000 */
[----:B------:R-:W-:-:S04]  /*101b0*/  ISETP.NE.AND P1, PT, R0, 0x4, PT ;  /* 0x000000040000780c */ /* 0x000fc80003f25270 */
[----:B0-----:R-:W-:Y:S02]  /*101c0*/  SEL R2, RZ, 0x1, P1 ;  /* 0x00000001ff027807 */ /* 0x001fe40000800000 */
[----:B------:R-:W-:Y:S02]  /*101d0*/  SEL R0, R0, RZ, P1 ;  /* 0x000000ff00007207 */ /* 0x000fe40000800000 */
[----:B------:R-:W-:-:S03]  /*101e0*/  LOP3.LUT R9, R9, R2, RZ, 0x3c, !PT ;  /* 0x0000000209097212 */ /* 0x000fc600078e3cff */
[----:B------:R-:W-:Y:S01]  /*101f0*/  IMAD R6, R0, 0x8, R3 ;  /* 0x0000000800067824 */ /* 0x000fe200078e0203 */
[----:B------:R-:W-:Y:S01]  /*10200*/  SHF.L.U32 R5, R9, 0x1f, RZ ;  /* 0x0000001f09057819 */ /* 0x000fe200000006ff */
[----:B-1----:R-:W-:Y:S06]  /*10210*/  @!P0 BRA `(.L_x_319) ;  /* 0x0000000400108947 */ /* 0x002fec0003800000 */
.L_x_332:
[----:B------:R-:W1:Y:S01]  /*10220*/  SYNCS.PHASECHK.TRANS64.TRYWAIT P0, [R6+URZ], R5 ;  /* 0x00000005060075a7 */ /* 0x000e62000800017f */
[----:B------:R-:W-:-:S05]  /*10230*/  VIADD R0, R0, 0x1 ;  /* 0x0000000100007836 */ /* 0x000fca0000000000 */
[----:B------:R-:W-:-:S04]  /*10240*/  ISETP.NE.AND P1, PT, R0, 0x4, PT ;  /* 0x000000040000780c */ /* 0x000fc80003f25270 */
[----:B------:R-:W-:Y:S02]  /*10250*/  SEL R2, RZ, 0x1, P1 ;  /* 0x00000001ff027807 */ /* 0x000fe40000800000 */
[----:B------:R-:W-:Y:S02]  /*10260*/  SEL R0, R0, RZ, P1 ;  /* 0x000000ff00007207 */ /* 0x000fe40000800000 */
[----:B------:R-:W-:Y:S01]  /*10270*/  LOP3.LUT R2, R9, R2, RZ, 0x3c, !PT ;  /* 0x0000000209027212 */ /* 0x000fe200078e3cff */
[----:B-1----:R-:W-:Y:S06]  /*10280*/  @!P0 BRA `(.L_x_320) ;  /* 0x0000000400088947 */ /* 0x002fec0003800000 */
.L_x_333:
[----:B------:R-:W-:Y:S01]  /*10290*/  IMAD R3, R0, 0x8, R3 ;  /* 0x0000000800037824 */ /* 0x000fe200078e0203 */
[----:B------:R-:W-:-:S07]  /*102a0*/  SHF.L.U32 R0, R2, 0x1f, RZ ;  /* 0x0000001f02007819 */ /* 0x000fce00000006ff */
.L_x_321:
[----:B--2---:R2:W3:Y:S02]  /*102b0*/  SYNCS.PHASECHK.TRANS64.TRYWAIT P0, [R3+URZ], R0 ;  /* 0x00000000030075a7 */ /* 0x0044e4000800017f */
[----:B---3--:R-:W-:Y:S05]  /*102c0*/  @!P0 NANOSLEEP.SYNCS 0x989680 ;  /* 0x009896800000895d */ /* 0x008fea0003900000 */
[----:B------:R-:W3:Y:S02]  /*102d0*/  @!P0 SYNCS.PHASECHK.TRANS64 P0, [R3+URZ], R0 ;  /* 0x00000000030085a7 */ /* 0x000ee4000800007f */
[----:B---3--:R-:W-:Y:S05]  /*102e0*/  @!P0 BRA `(.L_x_321) ;  /* 0xfffffffc00f08947 */ /* 0x008fea000383ffff */
.L_x_316:
[----:B------:R-:W-:Y:S05]  /*102f0*/  BSYNC B0 ;  /* 0x0000000000007941 */ /* 0x000fea0003800000 */
.L_x_315:
[----:B------:R-:W-:Y:S05]  /*10300*/  EXIT ;  /* 0x000000000000794d */ /* 0x000fea0003800000 */
.L_x_18:
[----:B0-----:R-:W-:-:S04]  /*10310*/  IMAD.U32 R3, RZ, RZ, UR21 ;  /* 0x00000015ff037e24 */ /* 0x001fc8000f8e00ff */
[----:B------:R0:W1:Y:S03]  /*10320*/  SYNCS.PHASECHK.TRANS64.TRYWAIT P1, [R3+URZ+-0x8], R0 ;  /* 0xfffff800030075a7 */ /* 0x000066000802017f */
[----:B-1----:R-:W-:Y:S05]  /*10330*/  @!P1 NANOSLEEP.SYNCS 0x989680 ;  /* 0x009896800000995d */ /* 0x002fea0003900000 */
[----:B------:R-:W1:Y:S02]  /*10340*/  @!P1 SYNCS.PHASECHK.TRANS64 P1, [R3+URZ+-0x8], R0 ;  /* 0xfffff800030095a7 */ /* 0x000e64000802007f */
[----:B-1----:R-:W-:Y:S05]  /*10350*/  @!P1 BRA `(.L_x_18) ;  /* 0xfffffffc00ec9947 */ /* 0x002fea000383ffff */
[----:B------:R-:W-:Y:S05]  /*10360*/  BRA `(.L_x_322) ;  /* 0xffffff1400347947 */ /* 0x000fea000383ffff */
.L_x_23:
[----:B-1----:R-:W-:-:S04]  /*10370*/  IMAD.U32 R3, RZ, RZ, UR4 ;  /* 0x00000004ff037e24 */ /* 0x002fc8000f8e00ff */
[----:B------:R1:W2:Y:S03]  /*10380*/  SYNCS.PHASECHK.TRANS64.TRYWAIT P1, [R3+URZ], R0 ;  /* 0x00000000030075a7 */ /* 0x0002a6000802017f */
[----:B--2---:R-:W-:Y:S05]  /*10390*/  @!P1 NANOSLEEP.SYNCS 0x989680 ;  /* 0x009896800000995d */ /* 0x004fea0003900000 */
[----:B------:R-:W2:Y:S02]  /*103a0*/  @!P1 SYNCS.PHASECHK.TRANS64 P1, [R3+URZ], R0 ;  /* 0x00000000030095a7 */ /* 0x000ea4000802007f */
[----:B--2---:R-:W-:Y:S05]  /*103b0*/  @!P1 BRA `(.L_x_23) ;  /* 0xfffffffc00ec9947 */ /* 0x004fea000383ffff */
[----:B------:R-:W-:Y:S05]  /*103c0*/  BRA `(.L_x_22) ;  /* 0xffffff1c009c7947 */ /* 0x000fea000383ffff */
.L_x_29:
[----:B-----5:R2:W-:Y:S02]  /*103d0*/  STL [R1+0x9c], R0 ;  /* 0x00009c0001007387 */ /* 0x0205e40000100800 */
[----:B--2---:R-:W-:-:S04]  /*103e0*/  IMAD.U32 R0, RZ, RZ, UR8 ;  /* 0x00000008ff007e24 */ /* 0x004fc8000f8e00ff */
[----:B------:R2:W3:Y:S03]  /*103f0*/  SYNCS.PHASECHK.TRANS64.TRYWAIT P1, [R0+URZ], R229 ;  /* 0x000000e5000075a7 */ /* 0x0004e6000802017f */
[----:B---3--:R-:W-:Y:S05]  /*10400*/  @!P1 NANOSLEEP.SYNCS 0x989680 ;  /* 0x009896800000995d */ /* 0x008fea0003900000 */
[----:B------:R2:W3:Y:S02]  /*10410*/  @!P1 SYNCS.PHASECHK.TRANS64 P1, [R0+URZ], R229 ;  /* 0x000000e5000095a7 */ /* 0x0004e4000802007f */
[----:B--2---:R2:W5:Y:S02]  /*10420*/  LDL.LU R0, [R1+0x9c] ;  /* 0x00009c0001007983 */ /* 0x0045640000300800 */
[----:B--23--:R-:W-:Y:S05]  /*10430*/  @!P1 BRA `(.L_x_29) ;  /* 0xfffffffc00e49947 */ /* 0x00cfea000383ffff */
[----:B------:R-:W-:Y:S05]  /*10440*/  BRA `(.L_x_28) ;  /* 0xffffff3000347947 */ /* 0x000fea000383ffff */
.L_x_37:
[----:B-1----:R-:W-:-:S04]  /*10450*/  IMAD.U32 R25, RZ, RZ, UR21 ;  /* 0x00000015ff197e24 */ /* 0x002fc8000f8e00ff */
[----:B------:R1:W3:Y:S03]  /*10460*/  SYNCS.PHASECHK.TRANS64.TRYWAIT P1, [R25+URZ+0x8], R24 ;  /* 0x00000818190075a7 */ /* 0x0002e6000802017f */
[----:B---3--:R-:W-:Y:S05]  /*10470*/  @!P1 NANOSLEEP.SYNCS 0x989680 ;  /* 0x009896800000995d */ /* 0x008fea0003900000 */
[----:B------:R-:W3:Y:S02]  /*10480*/  @!P1 SYNCS.PHASECHK.TRANS64 P1, [R25+URZ+0x8], R24 ;  /* 0x00000818190095a7 */ /* 0x000ee4000802007f */
[----:B---3--:R-:W-:Y:S05]  /*10490*/  @!P1 BRA `(.L_x_37) ;  /* 0xfffffffc00ec9947 */ /* 0x008fea000383ffff */
[----:B------:R-:W-:Y:S05]  /*104a0*/  BRA `(.L_x_323) ;  /* 0xffffff5400087947 */ /* 0x000fea000383ffff */
.L_x_302:
[----:B------:R-:W-:Y:S01]  /*104b0*/  BSSY B1, `(.L_x_324) ;  /* 0x0000006000017945 */ /* 0x000fe20003800000 */
[----:B------:R-:W-:-:S07]  /*104c0*/  IMAD.MOV.U32 R2, RZ, RZ, -0x1 ;  /* 0xffffffffff027424 */ /* 0x000fce00078e00ff */
[----:B------:R-:W-:Y:S05]  /*104d0*/  WARPSYNC.COLLECTIVE R2, `(.L_x_325) ;  /* 0x00000000020c7348 */ /* 0x000fea0003c00000 */
[----:B------:R-:W-:Y:S02]  /*104e0*/  ELECT P1, UR62, PT ;  /* 0x00000000003e782f */ /* 0x000fe40003820000 */
[----:B------:R-:W-:Y:S01]  /*104f0*/  MOV R2, UR62 ;  /* 0x0000003e00027c02 */ /* 0x000fe20008000f00 */
[----:B------:R-:W-:Y:S10]  /*10500*/  ENDCOLLECTIVE ;  /* 0x000000000000791b */ /* 0x000ff40003800000 */
.L_x_325:
[----:B------:R-:W-:Y:S05]  /*10510*/  BSYNC B1 ;  /* 0x0000000000017941 */ /* 0x000fea0003800000 */
.L_x_324:
[----:B------:R-:W-:Y:S05]  /*10520*/  BRA `(.L_x_326) ;  /* 0xffffffec00a87947 */ /* 0x000fea000383ffff */
.L_x_305:
[----:B-1----:R1:W2:Y:S02]  /*10530*/  SYNCS.PHASECHK.TRANS64.TRYWAIT P1, [R11+URZ+0x20], R4 ;  /* 0x000020040b0075a7 */ /* 0x0022a4000802017f */
[----:B--2---:R-:W-:Y:S05]  /*10540*/  @!P1 NANOSLEEP.SYNCS 0x989680 ;  /* 0x009896800000995d */ /* 0x004fea0003900000 */
[----:B------:R-:W2:Y:S02]  /*10550*/  @!P1 SYNCS.PHASECHK.TRANS64 P1, [R11+URZ+0x20], R4 ;  /* 0x000020040b0095a7 */ /* 0x000ea4000802007f */
[----:B--2---:R-:W-:Y:S05]  /*10560*/  @!P1 BRA `(.L_x_305) ;  /* 0xfffffffc00f09947 */ /* 0x004fea000383ffff */
[----:B------:R-:W-:Y:S05]  /*10570*/  BRA `(.L_x_327) ;  /* 0xffffffec00ec7947 */ /* 0x000fea000383ffff */
.L_x_314:
[----:B------:R-:W-:Y:S01]  /*10580*/  BSSY B0, `(.L_x_328) ;  /* 0x0000006000007945 */ /* 0x000fe20003800000 */
[----:B------:R-:W-:-:S07]  /*10590*/  IMAD.MOV.U32 R2, RZ, RZ, -0x1 ;  /* 0xffffffffff027424 */ /* 0x000fce00078e00ff */
[----:B01----:R-:W-:Y:S05]  /*105a0*/  WARPSYNC.COLLECTIVE R2, `(.L_x_329) ;  /* 0x00000000020c7348 */ /* 0x003fea0003c00000 */
[----:B------:R-:W-:Y:S02]  /*105b0*/  ELECT P1, UR62, PT ;  /* 0x00000000003e782f */ /* 0x000fe40003820000 */
[----:B------:R-:W-:Y:S01]  /*105c0*/  MOV R2, UR62 ;  /* 0x0000003e00027c02 */ /* 0x000fe20008000f00 */
[----:B01----:R-:W-:Y:S10]  /*105d0*/  ENDCOLLECTIVE ;  /* 0x000000000000791b */ /* 0x003ff40003800000 */
.L_x_329:
[----:B------:R-:W-:Y:S05]  /*105e0*/  BSYNC B0 ;  /* 0x0000000000007941 */ /* 0x000fea0003800000 */
.L_x_328:
[----:B------:R-:W-:Y:S01]  /*105f0*/  PLOP3.LUT P0, PT, P1, PT, PT, 0x80, 0x0 ;  /* 0x000000000000781c */ /* 0x000fe20000f0f070 */
[----:B------:R-:W-:-:S12]  /*10600*/  BRA `(.L_x_330) ;  /* 0xfffffff800887947 */ /* 0x000fd8000383ffff */
.L_x_318:
[----:B0-----:R0:W1:Y:S02]  /*10610*/  SYNCS.PHASECHK.TRANS64.TRYWAIT P0, [R5+URZ], R2 ;  /* 0x00000002050075a7 */ /* 0x001064000800017f */
[----:B-1----:R-:W-:Y:S05]  /*10620*/  @!P0 NANOSLEEP.SYNCS 0x989680 ;  /* 0x009896800000895d */ /* 0x002fea0003900000 */
[----:B------:R-:W1:Y:S02]  /*10630*/  @!P0 SYNCS.PHASECHK.TRANS64 P0, [R5+URZ], R2 ;  /* 0x00000002050085a7 */ /* 0x000e64000800007f */
[----:B-1----:R-:W-:Y:S05]  /*10640*/  @!P0 BRA `(.L_x_318) ;  /* 0xfffffffc00f08947 */ /* 0x002fea000383ffff */
[----:B------:R-:W-:Y:S05]  /*10650*/  BRA `(.L_x_331) ;  /* 0xfffffff800cc7947 */ /* 0x000fea000383ffff */
.L_x_319:
[----:B0-----:R0:W1:Y:S02]  /*10660*/  SYNCS.PHASECHK.TRANS64.TRYWAIT P0, [R7+URZ], R4 ;  /* 0x00000004070075a7 */ /* 0x001064000800017f */
[----:B-1----:R-:W-:Y:S05]  /*10670*/  @!P0 NANOSLEEP.SYNCS 0x989680 ;  /* 0x009896800000895d */ /* 0x002fea0003900000 */
[----:B------:R-:W1:Y:S02]  /*10680*/  @!P0 SYNCS.PHASECHK.TRANS64 P0, [R7+URZ], R4 ;  /* 0x00000004070085a7 */ /* 0x000e64000800007f */
[----:B-1----:R-:W-:Y:S05]  /*10690*/  @!P0 BRA `(.L_x_319) ;  /* 0xfffffffc00f08947 */ /* 0x002fea000383ffff */
[----:B------:R-:W-:Y:S05]  /*106a0*/  BRA `(.L_x_332) ;  /* 0xfffffff800dc7947 */ /* 0x000fea000383ffff */
.L_x_320:
[----:B-1----:R1:W2:Y:S02]  /*106b0*/  SYNCS.PHASECHK.TRANS64.TRYWAIT P0, [R6+URZ], R5 ;  /* 0x00000005060075a7 */ /* 0x0022a4000800017f */
[----:B--2---:R-:W-:Y:S05]  /*106c0*/  @!P0 NANOSLEEP.SYNCS 0x989680 ;  /* 0x009896800000895d */ /* 0x004fea0003900000 */
[----:B------:R-:W2:Y:S02]  /*106d0*/  @!P0 SYNCS.PHASECHK.TRANS64 P0, [R6+URZ], R5 ;  /* 0x00000005060085a7 */ /* 0x000ea4000800007f */
[----:B--2---:R-:W-:Y:S05]  /*106e0*/  @!P0 BRA `(.L_x_320) ;  /* 0xfffffffc00f08947 */ /* 0x004fea000383ffff */
[----:B------:R-:W-:Y:S05]  /*106f0*/  BRA `(.L_x_333) ;  /* 0xfffffff800e47947 */ /* 0x000fea000383ffff */
.L_x_334:
[----:B------:R-:W-:-:S00]  /*10700*/  BRA `(.L_x_334) ;  /* 0xfffffffc00fc7947 */ /* 0x000fc0000383ffff */
[----:B------:R-:W-:-:S00]  /*10710*/  NOP ;  /* 0x0000000000007918 */ /* 0x000fc00000000000 */
        /* <DEDUP_REMOVED lines=14> */
.L_x_335:


//--------------------- .nv.shared._ZN7cutlass13device_kernelINS_4gemm6kernel13GemmUniversalIN4cute5tupleIJiiiiEEENS1_10collective13CollectiveMmaINS1_37MainloopSm90TmaGmmaWarpSpecializedFP8ILi4ENS5_IJNS4_1CILi1EEENSA_ILi2EEESB_EEENS1_32KernelTmaWarpSpecializedPingpongEEENS5_IJNSA_ILi64EEENSA_ILi256EEENSA_ILi128EEEEEENS_12float_e5m2_tENS5_IJlSB_lEEESK_SL_NS4_8TiledMMAINS4_8MMA_AtomIJNS4_4SM904GMMA31MMA_64x256x32_F32E5M2E5M2_SS_TNILNSP_7ScaleInE1ELSR_1EEEEEENS4_6LayoutINS5_IJSB_SB_SB_EEENS5_IJNSA_ILi0EEESW_SW_EEEEENS5_IJNS4_10UnderscoreESZ_SZ_EEEEENS4_23SM90_TMA_LOAD_MULTICASTENS4_14ComposedLayoutINS4_7SwizzleILi3ELi4ELi3EEENS4_18smem_ptr_flag_bitsILi8EEENSU_INS5_IJNSA_ILi8EEESI_EEENS5_IJSI_SB_EEEEEEEvNS4_8identityENS4_13SM90_TMA_LOADES1C_vS1D_EENS_8epilogue10collective6detail29Sm90TmaWarpSpecializedAdapterINS1H_15DefaultEpilogueISK_SL_SL_NS1G_6thread17LinearCombinationISK_Li1EffLNS1L_9ScaleType4KindE0ELNS_15FloatRoundStyleE2ESK_EENS1_15EpilogueDefaultEEEEEvvEEEEvNT_6ParamsE --------------------------
	.section	.nv.shared._ZN7cutlass13device_kernelINS_4gemm6kernel13GemmUniversalIN4cute5tupleIJiiiiEEENS1_10collective13CollectiveMmaINS1_37MainloopSm90TmaGmmaWarpSpecializedFP8ILi4ENS5_IJNS4_1CILi1EEENSA_ILi2EEESB_EEENS1_32KernelTmaWarpSpecializedPingpongEEENS5_IJNSA_ILi64EEENSA_ILi256EEENSA_ILi128EEEEEENS_12float_e5m2_tENS5_IJlSB_lEEESK_SL_NS4_8TiledMMAINS4_8MMA_AtomIJNS4_4SM904GMMA31MMA_64x256x32_F32E5M2E5M2_SS_TNILNSP_7ScaleInE1ELSR_1EEEEEENS4_6LayoutINS5_IJSB_SB_SB_EEENS5_IJNSA_ILi0EEESW_SW_EEEEENS5_IJNS4_10UnderscoreESZ_SZ_EEEEENS4_23SM90_TMA_LOAD_MULTICASTENS4_14ComposedLayoutINS4_7SwizzleILi3ELi4ELi3EEENS4_18smem_ptr_flag_bitsILi8EEENSU_INS5_IJNSA_ILi8EEESI_EEENS5_IJSI_SB_EEEEEEEvNS4_8identityENS4_13SM90_TMA_LOADES1C_vS1D_EENS_8epilogue10collective6detail29Sm90TmaWarpSpecializedAdapterINS1H_15DefaultEpilogueISK_SL_SL_NS1G_6thread17LinearCombinationISK_Li1EffLNS1L_9ScaleType4KindE0ELNS_15FloatRoundStyleE2ESK_EENS1_15EpilogueDefaultEEEEEvvEEEEvNT_6ParamsE,"aw",@nobits
	.sectionflags	@""
	.align	16
	.zero		1024


//--------------------- .nv.shared.reserved.0     --------------------------
	.section	.nv.shared.reserved.0,"aw",@nobits
	.weak		__nv_reservedSMEM_offset_0_alias
	.size		__nv_reservedSMEM_offset_0_alias, 0, 0
	.other		__nv_reservedSMEM_offset_0_alias,@"STO_CUDA_RESERVED_SHARED STV_DEFAULT"
__nv_reservedSMEM_offset_0_alias:
	.zero		0


//--------------------- .nv.global                --------------------------
	.section	.nv.global,"aw",@nobits
.nv.global:
	.type		_ZN39_INTERNAL_526aaa7c_4_k_cu_671c06d5_44824cute1_E,@object
	.size		_ZN39_INTERNAL_526aaa7c_4_k_cu_671c06d5_44824cute1_E,(_ZN39_INTERNAL_526aaa7c_4_k_cu_671c06d5_44824cuda3std3__45__cpo6cbeginE - _ZN39_INTERNAL_526aaa7c_4_k_cu_671c06d5_44824cute1_E)
_ZN39_INTERNAL_526aaa7c_4_k_cu_671c06d5_44824cute1_E:
	.zero		1
	.type		_ZN39_INTERNAL_526aaa7c_4_k_cu_671c06d5_44824cuda3std3__45__cpo6cbeginE,@object
	.size		_ZN39_INTERNAL_526aaa7c_4_k_cu_671c06d5_44824cuda3std3__45__cpo6cbeginE,(_ZN39_INTERNAL_526aaa7c_4_k_cu_671c06d5_44824cuda3std3__48in_placeE - _ZN39_INTERNAL_526aaa7c_4_k_cu_671c06d5_44824cuda3std3__45__cpo6cbeginE)
_ZN39_INTERNAL_526aaa7c_4_k_cu_671c06d5_44824cuda3std3__45__cpo6cbeginE:
	.zero		1
	.type		_ZN39_INTERNAL_526aaa7c_4_k_cu_671c06d5_44824cuda3std3__48in_placeE,@object
	.size		_ZN39_INTERNAL_526aaa7c_4_k_cu_671c06d5_44824cuda3std3__48in_placeE,(_ZN39_INTERNAL_526aaa7c_4_k_cu_671c06d5_44824cuda3std6ranges3__45__cpo9iter_moveE - _ZN39_INTERNAL_526aaa7c_4_k_cu_671c06d5_44824cuda3std3__48in_placeE)
_ZN39_INTERNAL_526aaa7c_4_k_cu_671c06d5_44824cuda3std3__48in_placeE:
	.zero		1
	.type		_ZN39_INTERNAL_526aaa7c_4_k_cu_671c06d5_44824cuda3std6ranges3__45__cpo9iter_moveE,@object
	.size		_ZN39_INTERNAL_526aaa7c_4_k_cu_671c06d5_44824cuda3std6ranges3__45__cpo9iter_moveE,(_ZN39_INTERNAL_526aaa7c_4_k_cu_671c06d5_44824cuda3std3__45__cpo5beginE - _ZN39_INTERNAL_526aaa7c_4_k_cu_671c06d5_44824cuda3std6ranges3__45__cpo9iter_moveE)
_ZN39_INTERNAL_526aaa7c_4_k_cu_671c06d5_44824cuda3std6ranges3__45__cpo9iter_moveE:
	.zero		1
	.type		_ZN39_INTERNAL_526aaa7c_4_k_cu_671c06d5_44824cuda3std3__45__cpo5beginE,@object
	.size		_ZN39_INTERNAL_526aaa7c_4_k_cu_671c06d5_44824cuda3std3__45__cpo5beginE,(_ZN39_INTERNAL_526aaa7c_4_k_cu_671c06d5_44824cuda3std3__441_GLOBAL__N__526aaa7c_4_k_cu_671c06d5_44826ignoreE - _ZN39_INTERNAL_526aaa7c_4_k_cu_671c06d5_44824cuda3std3__45__cpo5beginE)
_ZN39_INTERNAL_526aaa7c_4_k_cu_671c06d5_44824cuda3std3__45__cpo5beginE:
	.zero		1
	.type		_ZN39_INTERNAL_526aaa7c_4_k_cu_671c06d5_44824cuda3std3__441_GLOBAL__N__526aaa7c_4_k_cu_671c06d5_44826ignoreE,@object
	.size		_ZN39_INTERNAL_526aaa7c_4_k_cu_671c06d5_44824cuda3std3__441_GLOBAL__N__526aaa7c_4_k_cu_671c06d5_44826ignoreE,(_ZN39_INTERNAL_526aaa7c_4_k_cu_671c06d5_44824cute7productE - _ZN39_INTERNAL_526aaa7c_4_k_cu_671c06d5_44824cuda3std3__441_GLOBAL__N__526aaa7c_4_k_cu_671c06d5_44826ignoreE)
_ZN39_INTERNAL_526aaa7c_4_k_cu_671c06d5_44824cuda3std3__441_GLOBAL__N__526aaa7c_4_k_cu_671c06d5_44826ignoreE:
	.zero		1
	.type		_ZN39_INTERNAL_526aaa7c_4_k_cu_671c06d5_44824cute7productE,@object
	.size		_ZN39_INTERNAL_526aaa7c_4_k_cu_671c06d5_44824cute7productE,(_ZN39_INTERNAL_526aaa7c_4_k_cu_671c06d5_44824cuda3std3__45__cpo3endE - _ZN39_INTERNAL_526aaa7c_4_k_cu_671c06d5_44824cute7productE)
_ZN39_INTERNAL_526aaa7c_4_k_cu_671c06d5_44824cute7productE:
	.zero		1
	.type		_ZN39_INTERNAL_526aaa7c_4_k_cu_671c06d5_44824cuda3std3__45__cpo3endE,@object
	.size		_ZN39_INTERNAL_526aaa7c_4_k_cu_671c06d5_44824cuda3std3__45__cpo3endE,(_ZN39_INTERNAL_526aaa7c_4_k_cu_671c06d5_44824cuda3std3__419piecewise_constructE - _ZN39_INTERNAL_526aaa7c_4_k_cu_671c06d5_44824cuda3std3__45__cpo3endE)
_ZN39_INTERNAL_526aaa7c_4_k_cu_671c06d5_44824cuda3std3__45__cpo3endE:
	.zero		1
	.type		_ZN39_INTERNAL_526aaa7c_4_k_cu_671c06d5_44824cuda3std3__419piecewise_constructE,@object
	.size		_ZN39_INTERNAL_526aaa7c_4_k_cu_671c06d5_44824cuda3std3__419piecewise_constructE,(_ZN39_INTERNAL_526aaa7c_4_k_cu_671c06d5_44824cuda3std3__45__cpo4cendE - _ZN39_INTERNAL_526aaa7c_4_k_cu_671c06d5_44824cuda3std3__419piecewise_constructE)
_ZN39_INTERNAL_526aaa7c_4_k_cu_671c06d5_44824cuda3std3__419piecewise_constructE:
	.zero		1
	.type		_ZN39_INTERNAL_526aaa7c_4_k_cu_671c06d5_44824cuda3std3__45__cpo4cendE,@object
	.size		_ZN39_INTERNAL_526aaa7c_4_k_cu_671c06d5_44824cuda3std3__45__cpo4cendE,(_ZN39_INTERNAL_526aaa7c_4_k_cu_671c06d5_44824cuda3std6ranges3__45__cpo4swapE - _ZN39_INTERNAL_526aaa7c_4_k_cu_671c06d5_44824cuda3std3__45__cpo4cendE)
_ZN39_INTERNAL_526aaa7c_4_k_cu_671c06d5_44824cuda3std3__45__cpo4cendE:
	.zero		1
	.type		_ZN39_INTERNAL_526aaa7c_4_k_cu_671c06d5_44824cuda3std6ranges3__45__cpo4swapE,@object
	.size		_ZN39_INTERNAL_526aaa7c_4_k_cu_671c06d5_44824cuda3std6ranges3__45__cpo4swapE,(.L_7 - _ZN39_INTERNAL_526aaa7c_4_k_cu_671c06d5_44824cuda3std6ranges3__45__cpo4swapE)
_ZN39_INTERNAL_526aaa7c_4_k_cu_671c06d5_44824cuda3std6ranges3__45__cpo4swapE:
	.zero		1
.L_7:


//--------------------- .nv.constant0._ZN7cutlass13device_kernelINS_4gemm6kernel13GemmUniversalIN4cute5tupleIJiiiiEEENS1_10collective13CollectiveMmaINS1_37MainloopSm90TmaGmmaWarpSpecializedFP8ILi4ENS5_IJNS4_1CILi1EEENSA_ILi2EEESB_EEENS1_32KernelTmaWarpSpecializedPingpongEEENS5_IJNSA_ILi64EEENSA_ILi256EEENSA_ILi128EEEEEENS_12float_e5m2_tENS5_IJlSB_lEEESK_SL_NS4_8TiledMMAINS4_8MMA_AtomIJNS4_4SM904GMMA31MMA_64x256x32_F32E5M2E5M2_SS_TNILNSP_7ScaleInE1ELSR_1EEEEEENS4_6LayoutINS5_IJSB_SB_SB_EEENS5_IJNSA_ILi0EEESW_SW_EEEEENS5_IJNS4_10UnderscoreESZ_SZ_EEEEENS4_23SM90_TMA_LOAD_MULTICASTENS4_14ComposedLayoutINS4_7SwizzleILi3ELi4ELi3EEENS4_18smem_ptr_flag_bitsILi8EEENSU_INS5_IJNSA_ILi8EEESI_EEENS5_IJSI_SB_EEEEEEEvNS4_8identityENS4_13SM90_TMA_LOADES1C_vS1D_EENS_8epilogue10collective6detail29Sm90TmaWarpSpecializedAdapterINS1H_15DefaultEpilogueISK_SL_SL_NS1G_6thread17LinearCombinationISK_Li1EffLNS1L_9ScaleType4KindE0ELNS_15FloatRoundStyleE2ESK_EENS1_15EpilogueDefaultEEEEEvvEEEEvNT_6ParamsE --------------------------
	.section	.nv.constant0._ZN7cutlass13device_kernelINS_4gemm6kernel13GemmUniversalIN4cute5tupleIJiiiiEEENS1_10collective13CollectiveMmaINS1_37MainloopSm90TmaGmmaWarpSpecializedFP8ILi4ENS5_IJNS4_1CILi1EEENSA_ILi2EEESB_EEENS1_32KernelTmaWarpSpecializedPingpongEEENS5_IJNSA_ILi64EEENSA_ILi256EEENSA_ILi128EEEEEENS_12float_e5m2_tENS5_IJlSB_lEEESK_SL_NS4_8TiledMMAINS4_8MMA_AtomIJNS4_4SM904GMMA31MMA_64x256x32_F32E5M2E5M2_SS_TNILNSP_7ScaleInE1ELSR_1EEEEEENS4_6LayoutINS5_IJSB_SB_SB_EEENS5_IJNSA_ILi0EEESW_SW_EEEEENS5_IJNS4_10UnderscoreESZ_SZ_EEEEENS4_23SM90_TMA_LOAD_MULTICASTENS4_14ComposedLayoutINS4_7SwizzleILi3ELi4ELi3EEENS4_18smem_ptr_flag_bitsILi8EEENSU_INS5_IJNSA_ILi8EEESI_EEENS5_IJSI_SB_EEEEEEEvNS4_8identityENS4_13SM90_TMA_LOADES1C_vS1D_EENS_8epilogue10collective6detail29Sm90TmaWarpSpecializedAdapterINS1H_15DefaultEpilogueISK_SL_SL_NS1G_6thread17LinearCombinationISK_Li1EffLNS1L_9ScaleType4KindE0ELNS_15FloatRoundStyleE2ESK_EENS1_15EpilogueDefaultEEEEEvvEEEEvNT_6ParamsE,"a",@progbits
	.sectionflags	@""
	.align	4
.nv.constant0._ZN7cutlass13device_kernelINS_4gemm6kernel13GemmUniversalIN4cute5tupleIJiiiiEEENS1_10collective13CollectiveMmaINS1_37MainloopSm90TmaGmmaWarpSpecializedFP8ILi4ENS5_IJNS4_1CILi1EEENSA_ILi2EEESB_EEENS1_32KernelTmaWarpSpecializedPingpongEEENS5_IJNSA_ILi64EEENSA_ILi256EEENSA_ILi128EEEEEENS_12float_e5m2_tENS5_IJlSB_lEEESK_SL_NS4_8TiledMMAINS4_8MMA_AtomIJNS4_4SM904GMMA31MMA_64x256x32_F32E5M2E5M2_SS_TNILNSP_7ScaleInE1ELSR_1EEEEEENS4_6LayoutINS5_IJSB_SB_SB_EEENS5_IJNSA_ILi0EEESW_SW_EEEEENS5_IJNS4_10UnderscoreESZ_SZ_EEEEENS4_23SM90_TMA_LOAD_MULTICASTENS4_14ComposedLayoutINS4_7SwizzleILi3ELi4ELi3EEENS4_18smem_ptr_flag_bitsILi8EEENSU_INS5_IJNSA_ILi8EEESI_EEENS5_IJSI_SB_EEEEEEEvNS4_8identityENS4_13SM90_TMA_LOADES1C_vS1D_EENS_8epilogue10collective6detail29Sm90TmaWarpSpecializedAdapterINS1H_15DefaultEpilogueISK_SL_SL_NS1G_6thread17LinearCombinationISK_Li1EffLNS1L_9ScaleType4KindE0ELNS_15FloatRoundStyleE2ESK_EENS1_15EpilogueDefaultEEEEEvvEEEEvNT_6ParamsE:
	.zero		1664


//--------------------- SYMBOLS --------------------------

	.type		.nv.reservedSmem.offset0,@object
	.size		.nv.reservedSmem.offset0,0x4
